//
// Generated by NVIDIA NVVM Compiler
//
// Compiler Build ID: CL-36424714
// Cuda compilation tools, release 13.0, V13.0.88
// Based on NVVM 20.0.0
//

.version 9.0
.target sm_100
.address_size 64

	// .globl	schnorr_batch_verify
.global .align 4 .b8 precalc_xorwow_matrix[102400];
.global .align 4 .b8 precalc_xorwow_offset_matrix[102400];
.global .align 4 .b8 mrg32k3aM1[2304];
.global .align 4 .b8 mrg32k3aM2[2304];
.global .align 4 .b8 mrg32k3aM1SubSeq[2016];
.global .align 4 .b8 mrg32k3aM2SubSeq[2016];
.global .align 4 .b8 mrg32k3aM1Seq[2304];
.global .align 4 .b8 mrg32k3aM2Seq[2304];
.const .align 8 .b8 __cr_lgamma_table[72];

.visible .entry schnorr_batch_verify(
	.param .u64 .ptr .align 1 schnorr_batch_verify_param_0,
	.param .u64 .ptr .align 1 schnorr_batch_verify_param_1,
	.param .u64 .ptr .align 1 schnorr_batch_verify_param_2,
	.param .u64 .ptr .align 1 schnorr_batch_verify_param_3,
	.param .u32 schnorr_batch_verify_param_4
)
{
	.reg .pred 	%p<2>;
	.reg .b16 	%rs<8>;
	.reg .b32 	%r<6>;
	.reg .b64 	%rd<14>;

	ld.param.u64 	%rd1, [schnorr_batch_verify_param_0];
	ld.param.u64 	%rd2, [schnorr_batch_verify_param_1];
	ld.param.u64 	%rd3, [schnorr_batch_verify_param_2];
	ld.param.u64 	%rd4, [schnorr_batch_verify_param_3];
	ld.param.u32 	%r2, [schnorr_batch_verify_param_4];
	mov.u32 	%r3, %ctaid.x;
	mov.u32 	%r4, %ntid.x;
	mov.u32 	%r5, %tid.x;
	mad.lo.s32 	%r1, %r3, %r4, %r5;
	setp.ge.s32 	%p1, %r1, %r2;
	@%p1 bra 	$L__BB0_2;
	cvta.to.global.u64 	%rd5, %rd3;
	cvta.to.global.u64 	%rd6, %rd2;
	cvta.to.global.u64 	%rd7, %rd1;
	cvta.to.global.u64 	%rd8, %rd4;
	cvt.s64.s32 	%rd9, %r1;
	add.s64 	%rd10, %rd5, %rd9;
	ld.global.u8 	%rs1, [%rd10];
	add.s64 	%rd11, %rd6, %rd9;
	ld.global.u8 	%rs2, [%rd11];
	xor.b16  	%rs3, %rs2, %rs1;
	add.s64 	%rd12, %rd7, %rd9;
	ld.global.u8 	%rs4, [%rd12];
	xor.b16  	%rs5, %rs3, %rs4;
	not.b16 	%rs6, %rs5;
	and.b16  	%rs7, %rs6, 1;
	add.s64 	%rd13, %rd8, %rd9;
	st.global.u8 	[%rd13], %rs7;
$L__BB0_2:
	ret;

}
	// .globl	entropy_score_kernel
.visible .entry entropy_score_kernel(
	.param .u64 .ptr .align 1 entropy_score_kernel_param_0,
	.param .u64 entropy_score_kernel_param_1,
	.param .u32 entropy_score_kernel_param_2
)
{
	.local .align 8 .b8 	__local_depot1[48];
	.reg .b64 	%SP;
	.reg .b64 	%SPL;
	.reg .pred 	%p<77>;
	.reg .b32 	%r<1279>;
	.reg .b32 	%f<117>;
	.reg .b64 	%rd<28>;

	mov.u64 	%SPL, __local_depot1;
	ld.param.u64 	%rd10, [entropy_score_kernel_param_0];
	ld.param.u64 	%rd11, [entropy_score_kernel_param_1];
	ld.param.u32 	%r568, [entropy_score_kernel_param_2];
	mov.u32 	%r569, %ctaid.x;
	mov.u32 	%r570, %ntid.x;
	mov.u32 	%r571, %tid.x;
	mad.lo.s32 	%r1, %r569, %r570, %r571;
	setp.ge.s32 	%p1, %r1, %r568;
	@%p1 bra 	$L__BB1_119;
	add.u64 	%rd1, %SPL, 0;
	cvt.s64.s32 	%rd2, %r1;
	cvt.u32.u64 	%r572, %rd11;
	xor.b32  	%r573, %r572, -1429050551;
	mul.lo.s32 	%r2, %r573, 1099087573;
	{ .reg .b32 tmp; mov.b64 {tmp, %r574}, %rd11; }
	xor.b32  	%r3, %r574, -136515619;
	mul.lo.s32 	%r575, %r3, -1703105765;
	add.s32 	%r576, %r2, %r575;
	add.s32 	%r577, %r576, 6615241;
	add.s32 	%r1002, %r2, 123456789;
	st.local.v2.u32 	[%rd1], {%r577, %r1002};
	xor.b32  	%r1001, %r2, 362436069;
	add.s32 	%r1000, %r575, 521288629;
	st.local.v2.u32 	[%rd1+8], {%r1001, %r1000};
	xor.b32  	%r999, %r575, 88675123;
	add.s32 	%r998, %r2, 5783321;
	st.local.v2.u32 	[%rd1+16], {%r999, %r998};
	setp.eq.s32 	%p2, %r1, 0;
	@%p2 bra 	$L__BB1_116;
	mov.b32 	%r985, 0;
	mov.u64 	%rd27, %rd2;
$L__BB1_3:
	mov.u64 	%rd3, %rd27;
	and.b64  	%rd4, %rd3, 3;
	setp.eq.s64 	%p3, %rd4, 0;
	@%p3 bra 	$L__BB1_115;
	mul.wide.u32 	%rd13, %r985, 3200;
	mov.u64 	%rd14, precalc_xorwow_matrix;
	add.s64 	%rd5, %rd14, %rd13;
	mov.b32 	%r998, 0;
	mov.u32 	%r999, %r998;
	mov.u32 	%r1000, %r998;
	mov.u32 	%r1001, %r998;
	mov.u32 	%r1002, %r998;
	mov.u32 	%r991, %r998;
$L__BB1_5:
	mul.wide.u32 	%rd15, %r991, 4;
	add.s64 	%rd16, %rd1, %rd15;
	ld.local.u32 	%r21, [%rd16+4];
	shl.b32 	%r22, %r991, 5;
	mov.b32 	%r997, 0;
$L__BB1_6:
	.pragma "nounroll";
	shr.u32 	%r581, %r21, %r997;
	and.b32  	%r582, %r581, 1;
	setp.eq.b32 	%p4, %r582, 1;
	not.pred 	%p5, %p4;
	add.s32 	%r583, %r22, %r997;
	mul.lo.s32 	%r584, %r583, 5;
	mul.wide.u32 	%rd17, %r584, 4;
	add.s64 	%rd6, %rd5, %rd17;
	@%p5 bra 	$L__BB1_8;
	ld.global.u32 	%r585, [%rd6];
	xor.b32  	%r1002, %r1002, %r585;
	ld.global.u32 	%r586, [%rd6+4];
	xor.b32  	%r1001, %r1001, %r586;
	ld.global.u32 	%r587, [%rd6+8];
	xor.b32  	%r1000, %r1000, %r587;
	ld.global.u32 	%r588, [%rd6+12];
	xor.b32  	%r999, %r999, %r588;
	ld.global.u32 	%r589, [%rd6+16];
	xor.b32  	%r998, %r998, %r589;
$L__BB1_8:
	and.b32  	%r591, %r581, 2;
	setp.eq.s32 	%p6, %r591, 0;
	@%p6 bra 	$L__BB1_10;
	ld.global.u32 	%r592, [%rd6+20];
	xor.b32  	%r1002, %r1002, %r592;
	ld.global.u32 	%r593, [%rd6+24];
	xor.b32  	%r1001, %r1001, %r593;
	ld.global.u32 	%r594, [%rd6+28];
	xor.b32  	%r1000, %r1000, %r594;
	ld.global.u32 	%r595, [%rd6+32];
	xor.b32  	%r999, %r999, %r595;
	ld.global.u32 	%r596, [%rd6+36];
	xor.b32  	%r998, %r998, %r596;
$L__BB1_10:
	and.b32  	%r598, %r581, 4;
	setp.eq.s32 	%p7, %r598, 0;
	@%p7 bra 	$L__BB1_12;
	ld.global.u32 	%r599, [%rd6+40];
	xor.b32  	%r1002, %r1002, %r599;
	ld.global.u32 	%r600, [%rd6+44];
	xor.b32  	%r1001, %r1001, %r600;
	ld.global.u32 	%r601, [%rd6+48];
	xor.b32  	%r1000, %r1000, %r601;
	ld.global.u32 	%r602, [%rd6+52];
	xor.b32  	%r999, %r999, %r602;
	ld.global.u32 	%r603, [%rd6+56];
	xor.b32  	%r998, %r998, %r603;
$L__BB1_12:
	and.b32  	%r605, %r581, 8;
	setp.eq.s32 	%p8, %r605, 0;
	@%p8 bra 	$L__BB1_14;
	ld.global.u32 	%r606, [%rd6+60];
	xor.b32  	%r1002, %r1002, %r606;
	ld.global.u32 	%r607, [%rd6+64];
	xor.b32  	%r1001, %r1001, %r607;
	ld.global.u32 	%r608, [%rd6+68];
	xor.b32  	%r1000, %r1000, %r608;
	ld.global.u32 	%r609, [%rd6+72];
	xor.b32  	%r999, %r999, %r609;
	ld.global.u32 	%r610, [%rd6+76];
	xor.b32  	%r998, %r998, %r610;
$L__BB1_14:
	and.b32  	%r612, %r581, 16;
	setp.eq.s32 	%p9, %r612, 0;
	@%p9 bra 	$L__BB1_16;
	ld.global.u32 	%r613, [%rd6+80];
	xor.b32  	%r1002, %r1002, %r613;
	ld.global.u32 	%r614, [%rd6+84];
	xor.b32  	%r1001, %r1001, %r614;
	ld.global.u32 	%r615, [%rd6+88];
	xor.b32  	%r1000, %r1000, %r615;
	ld.global.u32 	%r616, [%rd6+92];
	xor.b32  	%r999, %r999, %r616;
	ld.global.u32 	%r617, [%rd6+96];
	xor.b32  	%r998, %r998, %r617;
$L__BB1_16:
	and.b32  	%r619, %r581, 32;
	setp.eq.s32 	%p10, %r619, 0;
	@%p10 bra 	$L__BB1_18;
	ld.global.u32 	%r620, [%rd6+100];
	xor.b32  	%r1002, %r1002, %r620;
	ld.global.u32 	%r621, [%rd6+104];
	xor.b32  	%r1001, %r1001, %r621;
	ld.global.u32 	%r622, [%rd6+108];
	xor.b32  	%r1000, %r1000, %r622;
	ld.global.u32 	%r623, [%rd6+112];
	xor.b32  	%r999, %r999, %r623;
	ld.global.u32 	%r624, [%rd6+116];
	xor.b32  	%r998, %r998, %r624;
$L__BB1_18:
	and.b32  	%r626, %r581, 64;
	setp.eq.s32 	%p11, %r626, 0;
	@%p11 bra 	$L__BB1_20;
	ld.global.u32 	%r627, [%rd6+120];
	xor.b32  	%r1002, %r1002, %r627;
	ld.global.u32 	%r628, [%rd6+124];
	xor.b32  	%r1001, %r1001, %r628;
	ld.global.u32 	%r629, [%rd6+128];
	xor.b32  	%r1000, %r1000, %r629;
	ld.global.u32 	%r630, [%rd6+132];
	xor.b32  	%r999, %r999, %r630;
	ld.global.u32 	%r631, [%rd6+136];
	xor.b32  	%r998, %r998, %r631;
$L__BB1_20:
	and.b32  	%r633, %r581, 128;
	setp.eq.s32 	%p12, %r633, 0;
	@%p12 bra 	$L__BB1_22;
	ld.global.u32 	%r634, [%rd6+140];
	xor.b32  	%r1002, %r1002, %r634;
	ld.global.u32 	%r635, [%rd6+144];
	xor.b32  	%r1001, %r1001, %r635;
	ld.global.u32 	%r636, [%rd6+148];
	xor.b32  	%r1000, %r1000, %r636;
	ld.global.u32 	%r637, [%rd6+152];
	xor.b32  	%r999, %r999, %r637;
	ld.global.u32 	%r638, [%rd6+156];
	xor.b32  	%r998, %r998, %r638;
$L__BB1_22:
	and.b32  	%r640, %r581, 256;
	setp.eq.s32 	%p13, %r640, 0;
	@%p13 bra 	$L__BB1_24;
	ld.global.u32 	%r641, [%rd6+160];
	xor.b32  	%r1002, %r1002, %r641;
	ld.global.u32 	%r642, [%rd6+164];
	xor.b32  	%r1001, %r1001, %r642;
	ld.global.u32 	%r643, [%rd6+168];
	xor.b32  	%r1000, %r1000, %r643;
	ld.global.u32 	%r644, [%rd6+172];
	xor.b32  	%r999, %r999, %r644;
	ld.global.u32 	%r645, [%rd6+176];
	xor.b32  	%r998, %r998, %r645;
$L__BB1_24:
	and.b32  	%r647, %r581, 512;
	setp.eq.s32 	%p14, %r647, 0;
	@%p14 bra 	$L__BB1_26;
	ld.global.u32 	%r648, [%rd6+180];
	xor.b32  	%r1002, %r1002, %r648;
	ld.global.u32 	%r649, [%rd6+184];
	xor.b32  	%r1001, %r1001, %r649;
	ld.global.u32 	%r650, [%rd6+188];
	xor.b32  	%r1000, %r1000, %r650;
	ld.global.u32 	%r651, [%rd6+192];
	xor.b32  	%r999, %r999, %r651;
	ld.global.u32 	%r652, [%rd6+196];
	xor.b32  	%r998, %r998, %r652;
$L__BB1_26:
	and.b32  	%r654, %r581, 1024;
	setp.eq.s32 	%p15, %r654, 0;
	@%p15 bra 	$L__BB1_28;
	ld.global.u32 	%r655, [%rd6+200];
	xor.b32  	%r1002, %r1002, %r655;
	ld.global.u32 	%r656, [%rd6+204];
	xor.b32  	%r1001, %r1001, %r656;
	ld.global.u32 	%r657, [%rd6+208];
	xor.b32  	%r1000, %r1000, %r657;
	ld.global.u32 	%r658, [%rd6+212];
	xor.b32  	%r999, %r999, %r658;
	ld.global.u32 	%r659, [%rd6+216];
	xor.b32  	%r998, %r998, %r659;
$L__BB1_28:
	and.b32  	%r661, %r581, 2048;
	setp.eq.s32 	%p16, %r661, 0;
	@%p16 bra 	$L__BB1_30;
	ld.global.u32 	%r662, [%rd6+220];
	xor.b32  	%r1002, %r1002, %r662;
	ld.global.u32 	%r663, [%rd6+224];
	xor.b32  	%r1001, %r1001, %r663;
	ld.global.u32 	%r664, [%rd6+228];
	xor.b32  	%r1000, %r1000, %r664;
	ld.global.u32 	%r665, [%rd6+232];
	xor.b32  	%r999, %r999, %r665;
	ld.global.u32 	%r666, [%rd6+236];
	xor.b32  	%r998, %r998, %r666;
$L__BB1_30:
	and.b32  	%r668, %r581, 4096;
	setp.eq.s32 	%p17, %r668, 0;
	@%p17 bra 	$L__BB1_32;
	ld.global.u32 	%r669, [%rd6+240];
	xor.b32  	%r1002, %r1002, %r669;
	ld.global.u32 	%r670, [%rd6+244];
	xor.b32  	%r1001, %r1001, %r670;
	ld.global.u32 	%r671, [%rd6+248];
	xor.b32  	%r1000, %r1000, %r671;
	ld.global.u32 	%r672, [%rd6+252];
	xor.b32  	%r999, %r999, %r672;
	ld.global.u32 	%r673, [%rd6+256];
	xor.b32  	%r998, %r998, %r673;
$L__BB1_32:
	and.b32  	%r675, %r581, 8192;
	setp.eq.s32 	%p18, %r675, 0;
	@%p18 bra 	$L__BB1_34;
	ld.global.u32 	%r676, [%rd6+260];
	xor.b32  	%r1002, %r1002, %r676;
	ld.global.u32 	%r677, [%rd6+264];
	xor.b32  	%r1001, %r1001, %r677;
	ld.global.u32 	%r678, [%rd6+268];
	xor.b32  	%r1000, %r1000, %r678;
	ld.global.u32 	%r679, [%rd6+272];
	xor.b32  	%r999, %r999, %r679;
	ld.global.u32 	%r680, [%rd6+276];
	xor.b32  	%r998, %r998, %r680;
$L__BB1_34:
	and.b32  	%r682, %r581, 16384;
	setp.eq.s32 	%p19, %r682, 0;
	@%p19 bra 	$L__BB1_36;
	ld.global.u32 	%r683, [%rd6+280];
	xor.b32  	%r1002, %r1002, %r683;
	ld.global.u32 	%r684, [%rd6+284];
	xor.b32  	%r1001, %r1001, %r684;
	ld.global.u32 	%r685, [%rd6+288];
	xor.b32  	%r1000, %r1000, %r685;
	ld.global.u32 	%r686, [%rd6+292];
	xor.b32  	%r999, %r999, %r686;
	ld.global.u32 	%r687, [%rd6+296];
	xor.b32  	%r998, %r998, %r687;
$L__BB1_36:
	and.b32  	%r689, %r581, 32768;
	setp.eq.s32 	%p20, %r689, 0;
	@%p20 bra 	$L__BB1_38;
	ld.global.u32 	%r690, [%rd6+300];
	xor.b32  	%r1002, %r1002, %r690;
	ld.global.u32 	%r691, [%rd6+304];
	xor.b32  	%r1001, %r1001, %r691;
	ld.global.u32 	%r692, [%rd6+308];
	xor.b32  	%r1000, %r1000, %r692;
	ld.global.u32 	%r693, [%rd6+312];
	xor.b32  	%r999, %r999, %r693;
	ld.global.u32 	%r694, [%rd6+316];
	xor.b32  	%r998, %r998, %r694;
$L__BB1_38:
	add.s32 	%r997, %r997, 16;
	setp.ne.s32 	%p21, %r997, 32;
	@%p21 bra 	$L__BB1_6;
	mad.lo.s32 	%r695, %r991, -31, %r22;
	add.s32 	%r991, %r695, 1;
	setp.ne.s32 	%p22, %r991, 5;
	@%p22 bra 	$L__BB1_5;
	st.local.u32 	[%rd1+4], %r1002;
	st.local.v2.u32 	[%rd1+8], {%r1001, %r1000};
	st.local.v2.u32 	[%rd1+16], {%r999, %r998};
	setp.eq.s64 	%p23, %rd4, 1;
	@%p23 bra 	$L__BB1_115;
	mov.b32 	%r998, 0;
	mov.u32 	%r999, %r998;
	mov.u32 	%r1000, %r998;
	mov.u32 	%r1001, %r998;
	mov.u32 	%r1002, %r998;
	mov.u32 	%r1083, %r998;
$L__BB1_42:
	mul.wide.u32 	%rd18, %r1083, 4;
	add.s64 	%rd19, %rd1, %rd18;
	ld.local.u32 	%r197, [%rd19+4];
	shl.b32 	%r198, %r1083, 5;
	mov.b32 	%r1089, 0;
$L__BB1_43:
	.pragma "nounroll";
	shr.u32 	%r698, %r197, %r1089;
	and.b32  	%r699, %r698, 1;
	setp.eq.b32 	%p24, %r699, 1;
	not.pred 	%p25, %p24;
	add.s32 	%r700, %r198, %r1089;
	mul.lo.s32 	%r701, %r700, 5;
	mul.wide.u32 	%rd20, %r701, 4;
	add.s64 	%rd7, %rd5, %rd20;
	@%p25 bra 	$L__BB1_45;
	ld.global.u32 	%r702, [%rd7];
	xor.b32  	%r1002, %r1002, %r702;
	ld.global.u32 	%r703, [%rd7+4];
	xor.b32  	%r1001, %r1001, %r703;
	ld.global.u32 	%r704, [%rd7+8];
	xor.b32  	%r1000, %r1000, %r704;
	ld.global.u32 	%r705, [%rd7+12];
	xor.b32  	%r999, %r999, %r705;
	ld.global.u32 	%r706, [%rd7+16];
	xor.b32  	%r998, %r998, %r706;
$L__BB1_45:
	and.b32  	%r708, %r698, 2;
	setp.eq.s32 	%p26, %r708, 0;
	@%p26 bra 	$L__BB1_47;
	ld.global.u32 	%r709, [%rd7+20];
	xor.b32  	%r1002, %r1002, %r709;
	ld.global.u32 	%r710, [%rd7+24];
	xor.b32  	%r1001, %r1001, %r710;
	ld.global.u32 	%r711, [%rd7+28];
	xor.b32  	%r1000, %r1000, %r711;
	ld.global.u32 	%r712, [%rd7+32];
	xor.b32  	%r999, %r999, %r712;
	ld.global.u32 	%r713, [%rd7+36];
	xor.b32  	%r998, %r998, %r713;
$L__BB1_47:
	and.b32  	%r715, %r698, 4;
	setp.eq.s32 	%p27, %r715, 0;
	@%p27 bra 	$L__BB1_49;
	ld.global.u32 	%r716, [%rd7+40];
	xor.b32  	%r1002, %r1002, %r716;
	ld.global.u32 	%r717, [%rd7+44];
	xor.b32  	%r1001, %r1001, %r717;
	ld.global.u32 	%r718, [%rd7+48];
	xor.b32  	%r1000, %r1000, %r718;
	ld.global.u32 	%r719, [%rd7+52];
	xor.b32  	%r999, %r999, %r719;
	ld.global.u32 	%r720, [%rd7+56];
	xor.b32  	%r998, %r998, %r720;
$L__BB1_49:
	and.b32  	%r722, %r698, 8;
	setp.eq.s32 	%p28, %r722, 0;
	@%p28 bra 	$L__BB1_51;
	ld.global.u32 	%r723, [%rd7+60];
	xor.b32  	%r1002, %r1002, %r723;
	ld.global.u32 	%r724, [%rd7+64];
	xor.b32  	%r1001, %r1001, %r724;
	ld.global.u32 	%r725, [%rd7+68];
	xor.b32  	%r1000, %r1000, %r725;
	ld.global.u32 	%r726, [%rd7+72];
	xor.b32  	%r999, %r999, %r726;
	ld.global.u32 	%r727, [%rd7+76];
	xor.b32  	%r998, %r998, %r727;
$L__BB1_51:
	and.b32  	%r729, %r698, 16;
	setp.eq.s32 	%p29, %r729, 0;
	@%p29 bra 	$L__BB1_53;
	ld.global.u32 	%r730, [%rd7+80];
	xor.b32  	%r1002, %r1002, %r730;
	ld.global.u32 	%r731, [%rd7+84];
	xor.b32  	%r1001, %r1001, %r731;
	ld.global.u32 	%r732, [%rd7+88];
	xor.b32  	%r1000, %r1000, %r732;
	ld.global.u32 	%r733, [%rd7+92];
	xor.b32  	%r999, %r999, %r733;
	ld.global.u32 	%r734, [%rd7+96];
	xor.b32  	%r998, %r998, %r734;
$L__BB1_53:
	and.b32  	%r736, %r698, 32;
	setp.eq.s32 	%p30, %r736, 0;
	@%p30 bra 	$L__BB1_55;
	ld.global.u32 	%r737, [%rd7+100];
	xor.b32  	%r1002, %r1002, %r737;
	ld.global.u32 	%r738, [%rd7+104];
	xor.b32  	%r1001, %r1001, %r738;
	ld.global.u32 	%r739, [%rd7+108];
	xor.b32  	%r1000, %r1000, %r739;
	ld.global.u32 	%r740, [%rd7+112];
	xor.b32  	%r999, %r999, %r740;
	ld.global.u32 	%r741, [%rd7+116];
	xor.b32  	%r998, %r998, %r741;
$L__BB1_55:
	and.b32  	%r743, %r698, 64;
	setp.eq.s32 	%p31, %r743, 0;
	@%p31 bra 	$L__BB1_57;
	ld.global.u32 	%r744, [%rd7+120];
	xor.b32  	%r1002, %r1002, %r744;
	ld.global.u32 	%r745, [%rd7+124];
	xor.b32  	%r1001, %r1001, %r745;
	ld.global.u32 	%r746, [%rd7+128];
	xor.b32  	%r1000, %r1000, %r746;
	ld.global.u32 	%r747, [%rd7+132];
	xor.b32  	%r999, %r999, %r747;
	ld.global.u32 	%r748, [%rd7+136];
	xor.b32  	%r998, %r998, %r748;
$L__BB1_57:
	and.b32  	%r750, %r698, 128;
	setp.eq.s32 	%p32, %r750, 0;
	@%p32 bra 	$L__BB1_59;
	ld.global.u32 	%r751, [%rd7+140];
	xor.b32  	%r1002, %r1002, %r751;
	ld.global.u32 	%r752, [%rd7+144];
	xor.b32  	%r1001, %r1001, %r752;
	ld.global.u32 	%r753, [%rd7+148];
	xor.b32  	%r1000, %r1000, %r753;
	ld.global.u32 	%r754, [%rd7+152];
	xor.b32  	%r999, %r999, %r754;
	ld.global.u32 	%r755, [%rd7+156];
	xor.b32  	%r998, %r998, %r755;
$L__BB1_59:
	and.b32  	%r757, %r698, 256;
	setp.eq.s32 	%p33, %r757, 0;
	@%p33 bra 	$L__BB1_61;
	ld.global.u32 	%r758, [%rd7+160];
	xor.b32  	%r1002, %r1002, %r758;
	ld.global.u32 	%r759, [%rd7+164];
	xor.b32  	%r1001, %r1001, %r759;
	ld.global.u32 	%r760, [%rd7+168];
	xor.b32  	%r1000, %r1000, %r760;
	ld.global.u32 	%r761, [%rd7+172];
	xor.b32  	%r999, %r999, %r761;
	ld.global.u32 	%r762, [%rd7+176];
	xor.b32  	%r998, %r998, %r762;
$L__BB1_61:
	and.b32  	%r764, %r698, 512;
	setp.eq.s32 	%p34, %r764, 0;
	@%p34 bra 	$L__BB1_63;
	ld.global.u32 	%r765, [%rd7+180];
	xor.b32  	%r1002, %r1002, %r765;
	ld.global.u32 	%r766, [%rd7+184];
	xor.b32  	%r1001, %r1001, %r766;
	ld.global.u32 	%r767, [%rd7+188];
	xor.b32  	%r1000, %r1000, %r767;
	ld.global.u32 	%r768, [%rd7+192];
	xor.b32  	%r999, %r999, %r768;
	ld.global.u32 	%r769, [%rd7+196];
	xor.b32  	%r998, %r998, %r769;
$L__BB1_63:
	and.b32  	%r771, %r698, 1024;
	setp.eq.s32 	%p35, %r771, 0;
	@%p35 bra 	$L__BB1_65;
	ld.global.u32 	%r772, [%rd7+200];
	xor.b32  	%r1002, %r1002, %r772;
	ld.global.u32 	%r773, [%rd7+204];
	xor.b32  	%r1001, %r1001, %r773;
	ld.global.u32 	%r774, [%rd7+208];
	xor.b32  	%r1000, %r1000, %r774;
	ld.global.u32 	%r775, [%rd7+212];
	xor.b32  	%r999, %r999, %r775;
	ld.global.u32 	%r776, [%rd7+216];
	xor.b32  	%r998, %r998, %r776;
$L__BB1_65:
	and.b32  	%r778, %r698, 2048;
	setp.eq.s32 	%p36, %r778, 0;
	@%p36 bra 	$L__BB1_67;
	ld.global.u32 	%r779, [%rd7+220];
	xor.b32  	%r1002, %r1002, %r779;
	ld.global.u32 	%r780, [%rd7+224];
	xor.b32  	%r1001, %r1001, %r780;
	ld.global.u32 	%r781, [%rd7+228];
	xor.b32  	%r1000, %r1000, %r781;
	ld.global.u32 	%r782, [%rd7+232];
	xor.b32  	%r999, %r999, %r782;
	ld.global.u32 	%r783, [%rd7+236];
	xor.b32  	%r998, %r998, %r783;
$L__BB1_67:
	and.b32  	%r785, %r698, 4096;
	setp.eq.s32 	%p37, %r785, 0;
	@%p37 bra 	$L__BB1_69;
	ld.global.u32 	%r786, [%rd7+240];
	xor.b32  	%r1002, %r1002, %r786;
	ld.global.u32 	%r787, [%rd7+244];
	xor.b32  	%r1001, %r1001, %r787;
	ld.global.u32 	%r788, [%rd7+248];
	xor.b32  	%r1000, %r1000, %r788;
	ld.global.u32 	%r789, [%rd7+252];
	xor.b32  	%r999, %r999, %r789;
	ld.global.u32 	%r790, [%rd7+256];
	xor.b32  	%r998, %r998, %r790;
$L__BB1_69:
	and.b32  	%r792, %r698, 8192;
	setp.eq.s32 	%p38, %r792, 0;
	@%p38 bra 	$L__BB1_71;
	ld.global.u32 	%r793, [%rd7+260];
	xor.b32  	%r1002, %r1002, %r793;
	ld.global.u32 	%r794, [%rd7+264];
	xor.b32  	%r1001, %r1001, %r794;
	ld.global.u32 	%r795, [%rd7+268];
	xor.b32  	%r1000, %r1000, %r795;
	ld.global.u32 	%r796, [%rd7+272];
	xor.b32  	%r999, %r999, %r796;
	ld.global.u32 	%r797, [%rd7+276];
	xor.b32  	%r998, %r998, %r797;
$L__BB1_71:
	and.b32  	%r799, %r698, 16384;
	setp.eq.s32 	%p39, %r799, 0;
	@%p39 bra 	$L__BB1_73;
	ld.global.u32 	%r800, [%rd7+280];
	xor.b32  	%r1002, %r1002, %r800;
	ld.global.u32 	%r801, [%rd7+284];
	xor.b32  	%r1001, %r1001, %r801;
	ld.global.u32 	%r802, [%rd7+288];
	xor.b32  	%r1000, %r1000, %r802;
	ld.global.u32 	%r803, [%rd7+292];
	xor.b32  	%r999, %r999, %r803;
	ld.global.u32 	%r804, [%rd7+296];
	xor.b32  	%r998, %r998, %r804;
$L__BB1_73:
	and.b32  	%r806, %r698, 32768;
	setp.eq.s32 	%p40, %r806, 0;
	@%p40 bra 	$L__BB1_75;
	ld.global.u32 	%r807, [%rd7+300];
	xor.b32  	%r1002, %r1002, %r807;
	ld.global.u32 	%r808, [%rd7+304];
	xor.b32  	%r1001, %r1001, %r808;
	ld.global.u32 	%r809, [%rd7+308];
	xor.b32  	%r1000, %r1000, %r809;
	ld.global.u32 	%r810, [%rd7+312];
	xor.b32  	%r999, %r999, %r810;
	ld.global.u32 	%r811, [%rd7+316];
	xor.b32  	%r998, %r998, %r811;
$L__BB1_75:
	add.s32 	%r1089, %r1089, 16;
	setp.ne.s32 	%p41, %r1089, 32;
	@%p41 bra 	$L__BB1_43;
	mad.lo.s32 	%r812, %r1083, -31, %r198;
	add.s32 	%r1083, %r812, 1;
	setp.ne.s32 	%p42, %r1083, 5;
	@%p42 bra 	$L__BB1_42;
	st.local.u32 	[%rd1+4], %r1002;
	st.local.v2.u32 	[%rd1+8], {%r1001, %r1000};
	st.local.v2.u32 	[%rd1+16], {%r999, %r998};
	setp.ne.s64 	%p43, %rd4, 3;
	@%p43 bra 	$L__BB1_115;
	mov.b32 	%r998, 0;
	mov.u32 	%r999, %r998;
	mov.u32 	%r1000, %r998;
	mov.u32 	%r1001, %r998;
	mov.u32 	%r1002, %r998;
	mov.u32 	%r1175, %r998;
$L__BB1_79:
	mul.wide.u32 	%rd21, %r1175, 4;
	add.s64 	%rd22, %rd1, %rd21;
	ld.local.u32 	%r373, [%rd22+4];
	shl.b32 	%r374, %r1175, 5;
	mov.b32 	%r1181, 0;
$L__BB1_80:
	.pragma "nounroll";
	shr.u32 	%r815, %r373, %r1181;
	and.b32  	%r816, %r815, 1;
	setp.eq.b32 	%p44, %r816, 1;
	not.pred 	%p45, %p44;
	add.s32 	%r817, %r374, %r1181;
	mul.lo.s32 	%r818, %r817, 5;
	mul.wide.u32 	%rd23, %r818, 4;
	add.s64 	%rd8, %rd5, %rd23;
	@%p45 bra 	$L__BB1_82;
	ld.global.u32 	%r819, [%rd8];
	xor.b32  	%r1002, %r1002, %r819;
	ld.global.u32 	%r820, [%rd8+4];
	xor.b32  	%r1001, %r1001, %r820;
	ld.global.u32 	%r821, [%rd8+8];
	xor.b32  	%r1000, %r1000, %r821;
	ld.global.u32 	%r822, [%rd8+12];
	xor.b32  	%r999, %r999, %r822;
	ld.global.u32 	%r823, [%rd8+16];
	xor.b32  	%r998, %r998, %r823;
$L__BB1_82:
	and.b32  	%r825, %r815, 2;
	setp.eq.s32 	%p46, %r825, 0;
	@%p46 bra 	$L__BB1_84;
	ld.global.u32 	%r826, [%rd8+20];
	xor.b32  	%r1002, %r1002, %r826;
	ld.global.u32 	%r827, [%rd8+24];
	xor.b32  	%r1001, %r1001, %r827;
	ld.global.u32 	%r828, [%rd8+28];
	xor.b32  	%r1000, %r1000, %r828;
	ld.global.u32 	%r829, [%rd8+32];
	xor.b32  	%r999, %r999, %r829;
	ld.global.u32 	%r830, [%rd8+36];
	xor.b32  	%r998, %r998, %r830;
$L__BB1_84:
	and.b32  	%r832, %r815, 4;
	setp.eq.s32 	%p47, %r832, 0;
	@%p47 bra 	$L__BB1_86;
	ld.global.u32 	%r833, [%rd8+40];
	xor.b32  	%r1002, %r1002, %r833;
	ld.global.u32 	%r834, [%rd8+44];
	xor.b32  	%r1001, %r1001, %r834;
	ld.global.u32 	%r835, [%rd8+48];
	xor.b32  	%r1000, %r1000, %r835;
	ld.global.u32 	%r836, [%rd8+52];
	xor.b32  	%r999, %r999, %r836;
	ld.global.u32 	%r837, [%rd8+56];
	xor.b32  	%r998, %r998, %r837;
$L__BB1_86:
	and.b32  	%r839, %r815, 8;
	setp.eq.s32 	%p48, %r839, 0;
	@%p48 bra 	$L__BB1_88;
	ld.global.u32 	%r840, [%rd8+60];
	xor.b32  	%r1002, %r1002, %r840;
	ld.global.u32 	%r841, [%rd8+64];
	xor.b32  	%r1001, %r1001, %r841;
	ld.global.u32 	%r842, [%rd8+68];
	xor.b32  	%r1000, %r1000, %r842;
	ld.global.u32 	%r843, [%rd8+72];
	xor.b32  	%r999, %r999, %r843;
	ld.global.u32 	%r844, [%rd8+76];
	xor.b32  	%r998, %r998, %r844;
$L__BB1_88:
	and.b32  	%r846, %r815, 16;
	setp.eq.s32 	%p49, %r846, 0;
	@%p49 bra 	$L__BB1_90;
	ld.global.u32 	%r847, [%rd8+80];
	xor.b32  	%r1002, %r1002, %r847;
	ld.global.u32 	%r848, [%rd8+84];
	xor.b32  	%r1001, %r1001, %r848;
	ld.global.u32 	%r849, [%rd8+88];
	xor.b32  	%r1000, %r1000, %r849;
	ld.global.u32 	%r850, [%rd8+92];
	xor.b32  	%r999, %r999, %r850;
	ld.global.u32 	%r851, [%rd8+96];
	xor.b32  	%r998, %r998, %r851;
$L__BB1_90:
	and.b32  	%r853, %r815, 32;
	setp.eq.s32 	%p50, %r853, 0;
	@%p50 bra 	$L__BB1_92;
	ld.global.u32 	%r854, [%rd8+100];
	xor.b32  	%r1002, %r1002, %r854;
	ld.global.u32 	%r855, [%rd8+104];
	xor.b32  	%r1001, %r1001, %r855;
	ld.global.u32 	%r856, [%rd8+108];
	xor.b32  	%r1000, %r1000, %r856;
	ld.global.u32 	%r857, [%rd8+112];
	xor.b32  	%r999, %r999, %r857;
	ld.global.u32 	%r858, [%rd8+116];
	xor.b32  	%r998, %r998, %r858;
$L__BB1_92:
	and.b32  	%r860, %r815, 64;
	setp.eq.s32 	%p51, %r860, 0;
	@%p51 bra 	$L__BB1_94;
	ld.global.u32 	%r861, [%rd8+120];
	xor.b32  	%r1002, %r1002, %r861;
	ld.global.u32 	%r862, [%rd8+124];
	xor.b32  	%r1001, %r1001, %r862;
	ld.global.u32 	%r863, [%rd8+128];
	xor.b32  	%r1000, %r1000, %r863;
	ld.global.u32 	%r864, [%rd8+132];
	xor.b32  	%r999, %r999, %r864;
	ld.global.u32 	%r865, [%rd8+136];
	xor.b32  	%r998, %r998, %r865;
$L__BB1_94:
	and.b32  	%r867, %r815, 128;
	setp.eq.s32 	%p52, %r867, 0;
	@%p52 bra 	$L__BB1_96;
	ld.global.u32 	%r868, [%rd8+140];
	xor.b32  	%r1002, %r1002, %r868;
	ld.global.u32 	%r869, [%rd8+144];
	xor.b32  	%r1001, %r1001, %r869;
	ld.global.u32 	%r870, [%rd8+148];
	xor.b32  	%r1000, %r1000, %r870;
	ld.global.u32 	%r871, [%rd8+152];
	xor.b32  	%r999, %r999, %r871;
	ld.global.u32 	%r872, [%rd8+156];
	xor.b32  	%r998, %r998, %r872;
$L__BB1_96:
	and.b32  	%r874, %r815, 256;
	setp.eq.s32 	%p53, %r874, 0;
	@%p53 bra 	$L__BB1_98;
	ld.global.u32 	%r875, [%rd8+160];
	xor.b32  	%r1002, %r1002, %r875;
	ld.global.u32 	%r876, [%rd8+164];
	xor.b32  	%r1001, %r1001, %r876;
	ld.global.u32 	%r877, [%rd8+168];
	xor.b32  	%r1000, %r1000, %r877;
	ld.global.u32 	%r878, [%rd8+172];
	xor.b32  	%r999, %r999, %r878;
	ld.global.u32 	%r879, [%rd8+176];
	xor.b32  	%r998, %r998, %r879;
$L__BB1_98:
	and.b32  	%r881, %r815, 512;
	setp.eq.s32 	%p54, %r881, 0;
	@%p54 bra 	$L__BB1_100;
	ld.global.u32 	%r882, [%rd8+180];
	xor.b32  	%r1002, %r1002, %r882;
	ld.global.u32 	%r883, [%rd8+184];
	xor.b32  	%r1001, %r1001, %r883;
	ld.global.u32 	%r884, [%rd8+188];
	xor.b32  	%r1000, %r1000, %r884;
	ld.global.u32 	%r885, [%rd8+192];
	xor.b32  	%r999, %r999, %r885;
	ld.global.u32 	%r886, [%rd8+196];
	xor.b32  	%r998, %r998, %r886;
$L__BB1_100:
	and.b32  	%r888, %r815, 1024;
	setp.eq.s32 	%p55, %r888, 0;
	@%p55 bra 	$L__BB1_102;
	ld.global.u32 	%r889, [%rd8+200];
	xor.b32  	%r1002, %r1002, %r889;
	ld.global.u32 	%r890, [%rd8+204];
	xor.b32  	%r1001, %r1001, %r890;
	ld.global.u32 	%r891, [%rd8+208];
	xor.b32  	%r1000, %r1000, %r891;
	ld.global.u32 	%r892, [%rd8+212];
	xor.b32  	%r999, %r999, %r892;
	ld.global.u32 	%r893, [%rd8+216];
	xor.b32  	%r998, %r998, %r893;
$L__BB1_102:
	and.b32  	%r895, %r815, 2048;
	setp.eq.s32 	%p56, %r895, 0;
	@%p56 bra 	$L__BB1_104;
	ld.global.u32 	%r896, [%rd8+220];
	xor.b32  	%r1002, %r1002, %r896;
	ld.global.u32 	%r897, [%rd8+224];
	xor.b32  	%r1001, %r1001, %r897;
	ld.global.u32 	%r898, [%rd8+228];
	xor.b32  	%r1000, %r1000, %r898;
	ld.global.u32 	%r899, [%rd8+232];
	xor.b32  	%r999, %r999, %r899;
	ld.global.u32 	%r900, [%rd8+236];
	xor.b32  	%r998, %r998, %r900;
$L__BB1_104:
	and.b32  	%r902, %r815, 4096;
	setp.eq.s32 	%p57, %r902, 0;
	@%p57 bra 	$L__BB1_106;
	ld.global.u32 	%r903, [%rd8+240];
	xor.b32  	%r1002, %r1002, %r903;
	ld.global.u32 	%r904, [%rd8+244];
	xor.b32  	%r1001, %r1001, %r904;
	ld.global.u32 	%r905, [%rd8+248];
	xor.b32  	%r1000, %r1000, %r905;
	ld.global.u32 	%r906, [%rd8+252];
	xor.b32  	%r999, %r999, %r906;
	ld.global.u32 	%r907, [%rd8+256];
	xor.b32  	%r998, %r998, %r907;
$L__BB1_106:
	and.b32  	%r909, %r815, 8192;
	setp.eq.s32 	%p58, %r909, 0;
	@%p58 bra 	$L__BB1_108;
	ld.global.u32 	%r910, [%rd8+260];
	xor.b32  	%r1002, %r1002, %r910;
	ld.global.u32 	%r911, [%rd8+264];
	xor.b32  	%r1001, %r1001, %r911;
	ld.global.u32 	%r912, [%rd8+268];
	xor.b32  	%r1000, %r1000, %r912;
	ld.global.u32 	%r913, [%rd8+272];
	xor.b32  	%r999, %r999, %r913;
	ld.global.u32 	%r914, [%rd8+276];
	xor.b32  	%r998, %r998, %r914;
$L__BB1_108:
	and.b32  	%r916, %r815, 16384;
	setp.eq.s32 	%p59, %r916, 0;
	@%p59 bra 	$L__BB1_110;
	ld.global.u32 	%r917, [%rd8+280];
	xor.b32  	%r1002, %r1002, %r917;
	ld.global.u32 	%r918, [%rd8+284];
	xor.b32  	%r1001, %r1001, %r918;
	ld.global.u32 	%r919, [%rd8+288];
	xor.b32  	%r1000, %r1000, %r919;
	ld.global.u32 	%r920, [%rd8+292];
	xor.b32  	%r999, %r999, %r920;
	ld.global.u32 	%r921, [%rd8+296];
	xor.b32  	%r998, %r998, %r921;
$L__BB1_110:
	and.b32  	%r923, %r815, 32768;
	setp.eq.s32 	%p60, %r923, 0;
	@%p60 bra 	$L__BB1_112;
	ld.global.u32 	%r924, [%rd8+300];
	xor.b32  	%r1002, %r1002, %r924;
	ld.global.u32 	%r925, [%rd8+304];
	xor.b32  	%r1001, %r1001, %r925;
	ld.global.u32 	%r926, [%rd8+308];
	xor.b32  	%r1000, %r1000, %r926;
	ld.global.u32 	%r927, [%rd8+312];
	xor.b32  	%r999, %r999, %r927;
	ld.global.u32 	%r928, [%rd8+316];
	xor.b32  	%r998, %r998, %r928;
$L__BB1_112:
	add.s32 	%r1181, %r1181, 16;
	setp.ne.s32 	%p61, %r1181, 32;
	@%p61 bra 	$L__BB1_80;
	mad.lo.s32 	%r929, %r1175, -31, %r374;
	add.s32 	%r1175, %r929, 1;
	setp.ne.s32 	%p62, %r1175, 5;
	@%p62 bra 	$L__BB1_79;
	st.local.u32 	[%rd1+4], %r1002;
	st.local.v2.u32 	[%rd1+8], {%r1001, %r1000};
	st.local.v2.u32 	[%rd1+16], {%r999, %r998};
$L__BB1_115:
	shr.u64 	%rd27, %rd3, 2;
	add.s32 	%r985, %r985, 1;
	setp.gt.u64 	%p63, %rd3, 3;
	@%p63 bra 	$L__BB1_3;
$L__BB1_116:
	mul.lo.s32 	%r931, %r3, 1703105765;
	sub.s32 	%r932, %r2, %r931;
	add.s32 	%r1273, %r932, 8064989;
	mov.f32 	%f116, 0f00000000;
	mov.b32 	%r1272, 6977678;
$L__BB1_117:
	mov.u32 	%r557, %r998;
	shr.u32 	%r933, %r1002, 2;
	xor.b32  	%r934, %r933, %r1002;
	shl.b32 	%r935, %r557, 4;
	shl.b32 	%r936, %r934, 1;
	xor.b32  	%r937, %r936, %r935;
	xor.b32  	%r938, %r937, %r934;
	xor.b32  	%r562, %r938, %r557;
	add.s32 	%r939, %r1273, %r562;
	add.s32 	%r940, %r939, -1087311;
	cvt.rn.f32.u32 	%f4, %r940;
	fma.rn.f32 	%f5, %f4, 0f2F800000, 0f2F000000;
	add.f32 	%f6, %f5, 0f33D6BF95;
	setp.lt.f32 	%p64, %f6, 0f00800000;
	mul.f32 	%f7, %f6, 0f4B000000;
	selp.f32 	%f8, %f7, %f6, %p64;
	selp.f32 	%f9, 0fC1B80000, 0f00000000, %p64;
	mov.b32 	%r941, %f8;
	add.s32 	%r942, %r941, -1060439283;
	and.b32  	%r943, %r942, -8388608;
	sub.s32 	%r944, %r941, %r943;
	mov.b32 	%f10, %r944;
	cvt.rn.f32.s32 	%f11, %r943;
	fma.rn.f32 	%f12, %f11, 0f34000000, %f9;
	add.f32 	%f13, %f10, 0fBF800000;
	fma.rn.f32 	%f14, %f13, 0f3DC6B27F, 0fBE2C7F30;
	fma.rn.f32 	%f15, %f14, %f13, 0f3E2FCF2A;
	fma.rn.f32 	%f16, %f15, %f13, 0fBE374E43;
	fma.rn.f32 	%f17, %f16, %f13, 0f3E520BF4;
	fma.rn.f32 	%f18, %f17, %f13, 0fBE763C8B;
	fma.rn.f32 	%f19, %f18, %f13, 0f3E93BF99;
	fma.rn.f32 	%f20, %f19, %f13, 0fBEB8AA49;
	fma.rn.f32 	%f21, %f20, %f13, 0f3EF6384A;
	fma.rn.f32 	%f22, %f21, %f13, 0fBF38AA3B;
	mul.f32 	%f23, %f13, %f22;
	mul.f32 	%f24, %f13, %f23;
	fma.rn.f32 	%f25, %f13, 0f3FB8AA3B, %f24;
	add.f32 	%f26, %f12, %f25;
	setp.gt.u32 	%p65, %r941, 2139095039;
	fma.rn.f32 	%f27, %f8, 0f7F800000, 0f7F800000;
	selp.f32 	%f28, %f27, %f26, %p65;
	setp.eq.f32 	%p66, %f8, 0f00000000;
	selp.f32 	%f29, 0fFF800000, %f28, %p66;
	mul.f32 	%f30, %f5, %f29;
	sub.f32 	%f31, %f116, %f30;
	shr.u32 	%r945, %r1001, 2;
	xor.b32  	%r946, %r945, %r1001;
	shl.b32 	%r947, %r562, 4;
	shl.b32 	%r948, %r946, 1;
	xor.b32  	%r949, %r948, %r947;
	xor.b32  	%r950, %r949, %r946;
	xor.b32  	%r563, %r950, %r562;
	add.s32 	%r951, %r1273, %r563;
	add.s32 	%r952, %r951, -724874;
	cvt.rn.f32.u32 	%f32, %r952;
	fma.rn.f32 	%f33, %f32, 0f2F800000, 0f2F000000;
	add.f32 	%f34, %f33, 0f33D6BF95;
	setp.lt.f32 	%p67, %f34, 0f00800000;
	mul.f32 	%f35, %f34, 0f4B000000;
	selp.f32 	%f36, %f35, %f34, %p67;
	selp.f32 	%f37, 0fC1B80000, 0f00000000, %p67;
	mov.b32 	%r953, %f36;
	add.s32 	%r954, %r953, -1060439283;
	and.b32  	%r955, %r954, -8388608;
	sub.s32 	%r956, %r953, %r955;
	mov.b32 	%f38, %r956;
	cvt.rn.f32.s32 	%f39, %r955;
	fma.rn.f32 	%f40, %f39, 0f34000000, %f37;
	add.f32 	%f41, %f38, 0fBF800000;
	fma.rn.f32 	%f42, %f41, 0f3DC6B27F, 0fBE2C7F30;
	fma.rn.f32 	%f43, %f42, %f41, 0f3E2FCF2A;
	fma.rn.f32 	%f44, %f43, %f41, 0fBE374E43;
	fma.rn.f32 	%f45, %f44, %f41, 0f3E520BF4;
	fma.rn.f32 	%f46, %f45, %f41, 0fBE763C8B;
	fma.rn.f32 	%f47, %f46, %f41, 0f3E93BF99;
	fma.rn.f32 	%f48, %f47, %f41, 0fBEB8AA49;
	fma.rn.f32 	%f49, %f48, %f41, 0f3EF6384A;
	fma.rn.f32 	%f50, %f49, %f41, 0fBF38AA3B;
	mul.f32 	%f51, %f41, %f50;
	mul.f32 	%f52, %f41, %f51;
	fma.rn.f32 	%f53, %f41, 0f3FB8AA3B, %f52;
	add.f32 	%f54, %f40, %f53;
	setp.gt.u32 	%p68, %r953, 2139095039;
	fma.rn.f32 	%f55, %f36, 0f7F800000, 0f7F800000;
	selp.f32 	%f56, %f55, %f54, %p68;
	setp.eq.f32 	%p69, %f36, 0f00000000;
	selp.f32 	%f57, 0fFF800000, %f56, %p69;
	mul.f32 	%f58, %f33, %f57;
	sub.f32 	%f59, %f31, %f58;
	shr.u32 	%r957, %r1000, 2;
	xor.b32  	%r958, %r957, %r1000;
	shl.b32 	%r959, %r563, 4;
	shl.b32 	%r960, %r958, 1;
	xor.b32  	%r961, %r960, %r959;
	xor.b32  	%r962, %r961, %r958;
	xor.b32  	%r564, %r962, %r563;
	add.s32 	%r963, %r1273, %r564;
	add.s32 	%r964, %r963, -362437;
	cvt.rn.f32.u32 	%f60, %r964;
	fma.rn.f32 	%f61, %f60, 0f2F800000, 0f2F000000;
	add.f32 	%f62, %f61, 0f33D6BF95;
	setp.lt.f32 	%p70, %f62, 0f00800000;
	mul.f32 	%f63, %f62, 0f4B000000;
	selp.f32 	%f64, %f63, %f62, %p70;
	selp.f32 	%f65, 0fC1B80000, 0f00000000, %p70;
	mov.b32 	%r965, %f64;
	add.s32 	%r966, %r965, -1060439283;
	and.b32  	%r967, %r966, -8388608;
	sub.s32 	%r968, %r965, %r967;
	mov.b32 	%f66, %r968;
	cvt.rn.f32.s32 	%f67, %r967;
	fma.rn.f32 	%f68, %f67, 0f34000000, %f65;
	add.f32 	%f69, %f66, 0fBF800000;
	fma.rn.f32 	%f70, %f69, 0f3DC6B27F, 0fBE2C7F30;
	fma.rn.f32 	%f71, %f70, %f69, 0f3E2FCF2A;
	fma.rn.f32 	%f72, %f71, %f69, 0fBE374E43;
	fma.rn.f32 	%f73, %f72, %f69, 0f3E520BF4;
	fma.rn.f32 	%f74, %f73, %f69, 0fBE763C8B;
	fma.rn.f32 	%f75, %f74, %f69, 0f3E93BF99;
	fma.rn.f32 	%f76, %f75, %f69, 0fBEB8AA49;
	fma.rn.f32 	%f77, %f76, %f69, 0f3EF6384A;
	fma.rn.f32 	%f78, %f77, %f69, 0fBF38AA3B;
	mul.f32 	%f79, %f69, %f78;
	mul.f32 	%f80, %f69, %f79;
	fma.rn.f32 	%f81, %f69, 0f3FB8AA3B, %f80;
	add.f32 	%f82, %f68, %f81;
	setp.gt.u32 	%p71, %r965, 2139095039;
	fma.rn.f32 	%f83, %f64, 0f7F800000, 0f7F800000;
	selp.f32 	%f84, %f83, %f82, %p71;
	setp.eq.f32 	%p72, %f64, 0f00000000;
	selp.f32 	%f85, 0fFF800000, %f84, %p72;
	mul.f32 	%f86, %f61, %f85;
	sub.f32 	%f87, %f59, %f86;
	shr.u32 	%r969, %r999, 2;
	xor.b32  	%r970, %r969, %r999;
	shl.b32 	%r971, %r564, 4;
	shl.b32 	%r972, %r970, 1;
	xor.b32  	%r973, %r972, %r971;
	xor.b32  	%r974, %r973, %r970;
	xor.b32  	%r998, %r974, %r564;
	add.s32 	%r975, %r1273, %r998;
	cvt.rn.f32.u32 	%f88, %r975;
	fma.rn.f32 	%f89, %f88, 0f2F800000, 0f2F000000;
	add.f32 	%f90, %f89, 0f33D6BF95;
	setp.lt.f32 	%p73, %f90, 0f00800000;
	mul.f32 	%f91, %f90, 0f4B000000;
	selp.f32 	%f92, %f91, %f90, %p73;
	selp.f32 	%f93, 0fC1B80000, 0f00000000, %p73;
	mov.b32 	%r976, %f92;
	add.s32 	%r977, %r976, -1060439283;
	and.b32  	%r978, %r977, -8388608;
	sub.s32 	%r979, %r976, %r978;
	mov.b32 	%f94, %r979;
	cvt.rn.f32.s32 	%f95, %r978;
	fma.rn.f32 	%f96, %f95, 0f34000000, %f93;
	add.f32 	%f97, %f94, 0fBF800000;
	fma.rn.f32 	%f98, %f97, 0f3DC6B27F, 0fBE2C7F30;
	fma.rn.f32 	%f99, %f98, %f97, 0f3E2FCF2A;
	fma.rn.f32 	%f100, %f99, %f97, 0fBE374E43;
	fma.rn.f32 	%f101, %f100, %f97, 0f3E520BF4;
	fma.rn.f32 	%f102, %f101, %f97, 0fBE763C8B;
	fma.rn.f32 	%f103, %f102, %f97, 0f3E93BF99;
	fma.rn.f32 	%f104, %f103, %f97, 0fBEB8AA49;
	fma.rn.f32 	%f105, %f104, %f97, 0f3EF6384A;
	fma.rn.f32 	%f106, %f105, %f97, 0fBF38AA3B;
	mul.f32 	%f107, %f97, %f106;
	mul.f32 	%f108, %f97, %f107;
	fma.rn.f32 	%f109, %f97, 0f3FB8AA3B, %f108;
	add.f32 	%f110, %f96, %f109;
	setp.gt.u32 	%p74, %r976, 2139095039;
	fma.rn.f32 	%f111, %f92, 0f7F800000, 0f7F800000;
	selp.f32 	%f112, %f111, %f110, %p74;
	setp.eq.f32 	%p75, %f92, 0f00000000;
	selp.f32 	%f113, 0fFF800000, %f112, %p75;
	mul.f32 	%f114, %f89, %f113;
	sub.f32 	%f116, %f87, %f114;
	add.s32 	%r1273, %r1273, 1449748;
	add.s32 	%r1272, %r1272, 1449748;
	setp.ne.s32 	%p76, %r1272, 30173646;
	mov.u32 	%r999, %r564;
	mov.u32 	%r1000, %r563;
	mov.u32 	%r1001, %r562;
	mov.u32 	%r1002, %r557;
	@%p76 bra 	$L__BB1_117;
	mul.f32 	%f115, %f116, 0f3C800000;
	cvta.to.global.u64 	%rd24, %rd10;
	shl.b64 	%rd25, %rd2, 2;
	add.s64 	%rd26, %rd24, %rd25;
	st.global.f32 	[%rd26], %f115;
$L__BB1_119:
	ret;

}
	// .globl	hash_kernel
.visible .entry hash_kernel(
	.param .u64 .ptr .align 1 hash_kernel_param_0,
	.param .u64 .ptr .align 1 hash_kernel_param_1,
	.param .u32 hash_kernel_param_2
)
{
	.reg .pred 	%p<2>;
	.reg .b16 	%rs<65>;
	.reg .b32 	%r<7>;
	.reg .b64 	%rd<8>;

	ld.param.u64 	%rd1, [hash_kernel_param_0];
	ld.param.u64 	%rd2, [hash_kernel_param_1];
	ld.param.u32 	%r2, [hash_kernel_param_2];
	mov.u32 	%r3, %ctaid.x;
	mov.u32 	%r4, %ntid.x;
	mov.u32 	%r5, %tid.x;
	mad.lo.s32 	%r1, %r3, %r4, %r5;
	setp.ge.s32 	%p1, %r1, %r2;
	@%p1 bra 	$L__BB2_2;
	shl.b32 	%r6, %r1, 5;
	cvt.s64.s32 	%rd3, %r6;
	cvta.to.global.u64 	%rd4, %rd2;
	cvta.to.global.u64 	%rd5, %rd1;
	add.s64 	%rd6, %rd5, %rd3;
	ld.global.u8 	%rs1, [%rd6];
	xor.b16  	%rs2, %rs1, 170;
	add.s64 	%rd7, %rd4, %rd3;
	st.global.u8 	[%rd7], %rs2;
	ld.global.u8 	%rs3, [%rd6+1];
	xor.b16  	%rs4, %rs3, 170;
	st.global.u8 	[%rd7+1], %rs4;
	ld.global.u8 	%rs5, [%rd6+2];
	xor.b16  	%rs6, %rs5, 170;
	st.global.u8 	[%rd7+2], %rs6;
	ld.global.u8 	%rs7, [%rd6+3];
	xor.b16  	%rs8, %rs7, 170;
	st.global.u8 	[%rd7+3], %rs8;
	ld.global.u8 	%rs9, [%rd6+4];
	xor.b16  	%rs10, %rs9, 170;
	st.global.u8 	[%rd7+4], %rs10;
	ld.global.u8 	%rs11, [%rd6+5];
	xor.b16  	%rs12, %rs11, 170;
	st.global.u8 	[%rd7+5], %rs12;
	ld.global.u8 	%rs13, [%rd6+6];
	xor.b16  	%rs14, %rs13, 170;
	st.global.u8 	[%rd7+6], %rs14;
	ld.global.u8 	%rs15, [%rd6+7];
	xor.b16  	%rs16, %rs15, 170;
	st.global.u8 	[%rd7+7], %rs16;
	ld.global.u8 	%rs17, [%rd6+8];
	xor.b16  	%rs18, %rs17, 170;
	st.global.u8 	[%rd7+8], %rs18;
	ld.global.u8 	%rs19, [%rd6+9];
	xor.b16  	%rs20, %rs19, 170;
	st.global.u8 	[%rd7+9], %rs20;
	ld.global.u8 	%rs21, [%rd6+10];
	xor.b16  	%rs22, %rs21, 170;
	st.global.u8 	[%rd7+10], %rs22;
	ld.global.u8 	%rs23, [%rd6+11];
	xor.b16  	%rs24, %rs23, 170;
	st.global.u8 	[%rd7+11], %rs24;
	ld.global.u8 	%rs25, [%rd6+12];
	xor.b16  	%rs26, %rs25, 170;
	st.global.u8 	[%rd7+12], %rs26;
	ld.global.u8 	%rs27, [%rd6+13];
	xor.b16  	%rs28, %rs27, 170;
	st.global.u8 	[%rd7+13], %rs28;
	ld.global.u8 	%rs29, [%rd6+14];
	xor.b16  	%rs30, %rs29, 170;
	st.global.u8 	[%rd7+14], %rs30;
	ld.global.u8 	%rs31, [%rd6+15];
	xor.b16  	%rs32, %rs31, 170;
	st.global.u8 	[%rd7+15], %rs32;
	ld.global.u8 	%rs33, [%rd6+16];
	xor.b16  	%rs34, %rs33, 170;
	st.global.u8 	[%rd7+16], %rs34;
	ld.global.u8 	%rs35, [%rd6+17];
	xor.b16  	%rs36, %rs35, 170;
	st.global.u8 	[%rd7+17], %rs36;
	ld.global.u8 	%rs37, [%rd6+18];
	xor.b16  	%rs38, %rs37, 170;
	st.global.u8 	[%rd7+18], %rs38;
	ld.global.u8 	%rs39, [%rd6+19];
	xor.b16  	%rs40, %rs39, 170;
	st.global.u8 	[%rd7+19], %rs40;
	ld.global.u8 	%rs41, [%rd6+20];
	xor.b16  	%rs42, %rs41, 170;
	st.global.u8 	[%rd7+20], %rs42;
	ld.global.u8 	%rs43, [%rd6+21];
	xor.b16  	%rs44, %rs43, 170;
	st.global.u8 	[%rd7+21], %rs44;
	ld.global.u8 	%rs45, [%rd6+22];
	xor.b16  	%rs46, %rs45, 170;
	st.global.u8 	[%rd7+22], %rs46;
	ld.global.u8 	%rs47, [%rd6+23];
	xor.b16  	%rs48, %rs47, 170;
	st.global.u8 	[%rd7+23], %rs48;
	ld.global.u8 	%rs49, [%rd6+24];
	xor.b16  	%rs50, %rs49, 170;
	st.global.u8 	[%rd7+24], %rs50;
	ld.global.u8 	%rs51, [%rd6+25];
	xor.b16  	%rs52, %rs51, 170;
	st.global.u8 	[%rd7+25], %rs52;
	ld.global.u8 	%rs53, [%rd6+26];
	xor.b16  	%rs54, %rs53, 170;
	st.global.u8 	[%rd7+26], %rs54;
	ld.global.u8 	%rs55, [%rd6+27];
	xor.b16  	%rs56, %rs55, 170;
	st.global.u8 	[%rd7+27], %rs56;
	ld.global.u8 	%rs57, [%rd6+28];
	xor.b16  	%rs58, %rs57, 170;
	st.global.u8 	[%rd7+28], %rs58;
	ld.global.u8 	%rs59, [%rd6+29];
	xor.b16  	%rs60, %rs59, 170;
	st.global.u8 	[%rd7+29], %rs60;
	ld.global.u8 	%rs61, [%rd6+30];
	xor.b16  	%rs62, %rs61, 170;
	st.global.u8 	[%rd7+30], %rs62;
	ld.global.u8 	%rs63, [%rd6+31];
	xor.b16  	%rs64, %rs63, 170;
	st.global.u8 	[%rd7+31], %rs64;
$L__BB2_2:
	ret;

}


// ===== COMPILED SASS (sm_100) =====

	.target	sm_100

	.elftype	@"ET_EXEC"


//--------------------- .note.nv.tkinfo           --------------------------
	.section	.note.nv.tkinfo,"",@"SHT_NOTE"
	.sectionflags	@"SHF_NOTE_NV_TKINFO"
	.tkinfo
        /*0018*/ 	.word	0x00000002
        /*0030*/ 	.string	""
        /*0030*/ 	.string	"ptxas"
        /*0030*/ 	.string	"Cuda compilation tools, release 13.0, V13.0.88"
        /*0030*/ 	.string	"Build cuda_13.0.r13.0/compiler.36424714_0"
        /*0030*/ 	.string	"-arch sm_100 -m 64 "



//--------------------- .note.nv.cuinfo           --------------------------
	.section	.note.nv.cuinfo,"",@"SHT_NOTE"
	.sectionflags	@"SHF_NOTE_NV_CUINFO"
        /*0018*/ 	.short	0x0002
        /*001a*/ 	.short	0x0064
        /*001c*/ 	.short	0x0082
	.zero		2


//--------------------- .nv.info                  --------------------------
	.section	.nv.info,"",@"SHT_CUDA_INFO"
	.align	4


	//----- nvinfo : EIATTR_REGCOUNT
	.align		4
        /*0000*/ 	.byte	0x04, 0x2f
        /*0002*/ 	.short	(.L_10 - .L_9)
	.align		4
.L_9:
        /*0004*/ 	.word	index@(schnorr_batch_verify)
        /*0008*/ 	.word	0x0000000e


	//----- nvinfo : EIATTR_FRAME_SIZE
	.align		4
.L_10:
        /*000c*/ 	.byte	0x04, 0x11
        /*000e*/ 	.short	(.L_12 - .L_11)
	.align		4
.L_11:
        /*0010*/ 	.word	index@(schnorr_batch_verify)
        /*0014*/ 	.word	0x00000000


	//----- nvinfo : EIATTR_REGCOUNT
	.align		4
.L_12:
        /*0018*/ 	.byte	0x04, 0x2f
        /*001a*/ 	.short	(.L_14 - .L_13)
	.align		4
.L_13:
        /*001c*/ 	.word	index@(entropy_score_kernel)
        /*0020*/ 	.word	0x0000001f


	//----- nvinfo : EIATTR_FRAME_SIZE
	.align		4
.L_14:
        /*0024*/ 	.byte	0x04, 0x11
        /*0026*/ 	.short	(.L_16 - .L_15)
	.align		4
.L_15:
        /*0028*/ 	.word	index@(entropy_score_kernel)
        /*002c*/ 	.word	0x00000030


	//----- nvinfo : EIATTR_REGCOUNT
	.align		4
.L_16:
        /*0030*/ 	.byte	0x04, 0x2f
        /*0032*/ 	.short	(.L_18 - .L_17)
	.align		4
.L_17:
        /*0034*/ 	.word	index@(hash_kernel)
        /*0038*/ 	.word	0x00000010


	//----- nvinfo : EIATTR_FRAME_SIZE
	.align		4
.L_18:
        /*003c*/ 	.byte	0x04, 0x11
        /*003e*/ 	.short	(.L_20 - .L_19)
	.align		4
.L_19:
        /*0040*/ 	.word	index@(hash_kernel)
        /*0044*/ 	.word	0x00000000


	//----- nvinfo : EIATTR_MIN_STACK_SIZE
	.align		4
.L_20:
        /*0048*/ 	.byte	0x04, 0x12
        /*004a*/ 	.short	(.L_22 - .L_21)
	.align		4
.L_21:
        /*004c*/ 	.word	index@(hash_kernel)
        /*0050*/ 	.word	0x00000000


	//----- nvinfo : EIATTR_MIN_STACK_SIZE
	.align		4
.L_22:
        /*0054*/ 	.byte	0x04, 0x12
        /*0056*/ 	.short	(.L_24 - .L_23)
	.align		4
.L_23:
        /*0058*/ 	.word	index@(entropy_score_kernel)
        /*005c*/ 	.word	0x00000030


	//----- nvinfo : EIATTR_MIN_STACK_SIZE
	.align		4
.L_24:
        /*0060*/ 	.byte	0x04, 0x12
        /*0062*/ 	.short	(.L_26 - .L_25)
	.align		4
.L_25:
        /*0064*/ 	.word	index@(schnorr_batch_verify)
        /*0068*/ 	.word	0x00000000
.L_26:


//--------------------- .nv.compat                --------------------------
	.section	.nv.compat,"",@"SHT_CUDA_COMPAT_INFO"
	.align	4
        /*0000*/ 	.byte	0x02, 0x09, 0x00, 0x00, 0x02, 0x02, 0x01, 0x00, 0x02, 0x05, 0x05, 0x00, 0x03, 0x07, 0x01, 0x01
        /*0010*/ 	.byte	0x02, 0x03, 0x00, 0x00, 0x02, 0x06, 0x01, 0x00, 0x04, 0x0b, 0x08, 0x00, 0x01, 0x00, 0x00, 0x00
        /*0020*/ 	.byte	0x00, 0x00, 0x00, 0x00


//--------------------- .nv.info.hash_kernel      --------------------------
	.section	.nv.info.hash_kernel,"",@"SHT_CUDA_INFO"
	.sectionflags	@""
	.align	4


	//----- nvinfo : EIATTR_CUDA_API_VERSION
	.align		4
        /*0000*/ 	.byte	0x04, 0x37
        /*0002*/ 	.short	(.L_28 - .L_27)
.L_27:
        /*0004*/ 	.word	0x00000082


	//----- nvinfo : EIATTR_KPARAM_INFO
	.align		4
.L_28:
        /*0008*/ 	.byte	0x04, 0x17
        /*000a*/ 	.short	(.L_30 - .L_29)
.L_29:
        /*000c*/ 	.word	0x00000000
        /*0010*/ 	.short	0x0002
        /*0012*/ 	.short	0x0010
        /*0014*/ 	.byte	0x00, 0xf0, 0x11, 0x00


	//----- nvinfo : EIATTR_KPARAM_INFO
	.align		4
.L_30:
        /*0018*/ 	.byte	0x04, 0x17
        /*001a*/ 	.short	(.L_32 - .L_31)
.L_31:
        /*001c*/ 	.word	0x00000000
        /*0020*/ 	.short	0x0001
        /*0022*/ 	.short	0x0008
        /*0024*/ 	.byte	0x00, 0xf5, 0x21, 0x00


	//----- nvinfo : EIATTR_KPARAM_INFO
	.align		4
.L_32:
        /*0028*/ 	.byte	0x04, 0x17
        /*002a*/ 	.short	(.L_34 - .L_33)
.L_33:
        /*002c*/ 	.word	0x00000000
        /*0030*/ 	.short	0x0000
        /*0032*/ 	.short	0x0000
        /*0034*/ 	.byte	0x00, 0xf5, 0x21, 0x00


	//----- nvinfo : EIATTR_SPARSE_MMA_MASK
	.align		4
.L_34:
        /*0038*/ 	.byte	0x03, 0x50
        /*003a*/ 	.short	0x0000


	//----- nvinfo : EIATTR_MAXREG_COUNT
	.align		4
        /*003c*/ 	.byte	0x03, 0x1b
        /*003e*/ 	.short	0x00ff


	//----- nvinfo : EIATTR_MERCURY_ISA_VERSION
	.align		4
        /*0040*/ 	.byte	0x03, 0x5f
        /*0042*/ 	.short	0x0101


	//----- nvinfo : EIATTR_VRC_CTA_INIT_COUNT
	.align		4
        /*0044*/ 	.byte	0x02, 0x4a
	.zero		1
	.zero		1


	//----- nvinfo : EIATTR_EXIT_INSTR_OFFSETS
	.align		4
        /*0048*/ 	.byte	0x04, 0x1c
        /*004a*/ 	.short	(.L_36 - .L_35)


	//   ....[0]....
.L_35:
        /*004c*/ 	.word	0x00000070


	//   ....[1]....
        /*0050*/ 	.word	0x00000700


	//----- nvinfo : EIATTR_CBANK_PARAM_SIZE
	.align		4
.L_36:
        /*0054*/ 	.byte	0x03, 0x19
        /*0056*/ 	.short	0x0014


	//----- nvinfo : EIATTR_PARAM_CBANK
	.align		4
        /*0058*/ 	.byte	0x04, 0x0a
        /*005a*/ 	.short	(.L_38 - .L_37)
	.align		4
.L_37:
        /*005c*/ 	.word	index@(.nv.constant0.hash_kernel)
        /*0060*/ 	.short	0x0380
        /*0062*/ 	.short	0x0014


	//----- nvinfo : EIATTR_SW_WAR
	.align		4
.L_38:
        /*0064*/ 	.byte	0x04, 0x36
        /*0066*/ 	.short	(.L_40 - .L_39)
.L_39:
        /*0068*/ 	.word	0x00000008
.L_40:


//--------------------- .nv.info.entropy_score_kernel --------------------------
	.section	.nv.info.entropy_score_kernel,"",@"SHT_CUDA_INFO"
	.sectionflags	@""
	.align	4


	//----- nvinfo : EIATTR_CUDA_API_VERSION
	.align		4
        /*0000*/ 	.byte	0x04, 0x37
        /*0002*/ 	.short	(.L_42 - .L_41)
.L_41:
        /*0004*/ 	.word	0x00000082


	//----- nvinfo : EIATTR_KPARAM_INFO
	.align		4
.L_42:
        /*0008*/ 	.byte	0x04, 0x17
        /*000a*/ 	.short	(.L_44 - .L_43)
.L_43:
        /*000c*/ 	.word	0x00000000
        /*0010*/ 	.short	0x0002
        /*0012*/ 	.short	0x0010
        /*0014*/ 	.byte	0x00, 0xf0, 0x11, 0x00


	//----- nvinfo : EIATTR_KPARAM_INFO
	.align		4
.L_44:
        /*0018*/ 	.byte	0x04, 0x17
        /*001a*/ 	.short	(.L_46 - .L_45)
.L_45:
        /*001c*/ 	.word	0x00000000
        /*0020*/ 	.short	0x0001
        /*0022*/ 	.short	0x0008
        /*0024*/ 	.byte	0x00, 0xf0, 0x21, 0x00


	//----- nvinfo : EIATTR_KPARAM_INFO
	.align		4
.L_46:
        /*0028*/ 	.byte	0x04, 0x17
        /*002a*/ 	.short	(.L_48 - .L_47)
.L_47:
        /*002c*/ 	.word	0x00000000
        /*0030*/ 	.short	0x0000
        /*0032*/ 	.short	0x0000
        /*0034*/ 	.byte	0x00, 0xf5, 0x21, 0x00


	//----- nvinfo : EIATTR_SPARSE_MMA_MASK
	.align		4
.L_48:
        /*0038*/ 	.byte	0x03, 0x50
        /*003a*/ 	.short	0x0000


	//----- nvinfo : EIATTR_MAXREG_COUNT
	.align		4
        /*003c*/ 	.byte	0x03, 0x1b
        /*003e*/ 	.short	0x00ff


	//----- nvinfo : EIATTR_MERCURY_ISA_VERSION
	.align		4
        /*0040*/ 	.byte	0x03, 0x5f
        /*0042*/ 	.short	0x0101


	//----- nvinfo : EIATTR_VRC_CTA_INIT_COUNT
	.align		4
        /*0044*/ 	.byte	0x02, 0x4a
	.zero		1
	.zero		1


	//----- nvinfo : EIATTR_EXIT_INSTR_OFFSETS
	.align		4
        /*0048*/ 	.byte	0x04, 0x1c
        /*004a*/ 	.short	(.L_50 - .L_49)


	//   ....[0]....
.L_49:
        /*004c*/ 	.word	0x00000080


	//   ....[1]....
        /*0050*/ 	.word	0x00003200


	//----- nvinfo : EIATTR_CRS_STACK_SIZE
	.align		4
.L_50:
        /*0054*/ 	.byte	0x04, 0x1e
        /*0056*/ 	.short	(.L_52 - .L_51)
.L_51:
        /*0058*/ 	.word	0x00000000


	//----- nvinfo : EIATTR_CBANK_PARAM_SIZE
	.align		4
.L_52:
        /*005c*/ 	.byte	0x03, 0x19
        /*005e*/ 	.short	0x0014


	//----- nvinfo : EIATTR_PARAM_CBANK
	.align		4
        /*0060*/ 	.byte	0x04, 0x0a
        /*0062*/ 	.short	(.L_54 - .L_53)
	.align		4
.L_53:
        /*0064*/ 	.word	index@(.nv.constant0.entropy_score_kernel)
        /*0068*/ 	.short	0x0380
        /*006a*/ 	.short	0x0014


	//----- nvinfo : EIATTR_SW_WAR
	.align		4
.L_54:
        /*006c*/ 	.byte	0x04, 0x36
        /*006e*/ 	.short	(.L_56 - .L_55)
.L_55:
        /*0070*/ 	.word	0x00000008
.L_56:


//--------------------- .nv.info.schnorr_batch_verify --------------------------
	.section	.nv.info.schnorr_batch_verify,"",@"SHT_CUDA_INFO"
	.sectionflags	@""
	.align	4


	//----- nvinfo : EIATTR_CUDA_API_VERSION
	.align		4
        /*0000*/ 	.byte	0x04, 0x37
        /*0002*/ 	.short	(.L_58 - .L_57)
.L_57:
        /*0004*/ 	.word	0x00000082


	//----- nvinfo : EIATTR_KPARAM_INFO
	.align		4
.L_58:
        /*0008*/ 	.byte	0x04, 0x17
        /*000a*/ 	.short	(.L_60 - .L_59)
.L_59:
        /*000c*/ 	.word	0x00000000
        /*0010*/ 	.short	0x0004
        /*0012*/ 	.short	0x0020
        /*0014*/ 	.byte	0x00, 0xf0, 0x11, 0x00


	//----- nvinfo : EIATTR_KPARAM_INFO
	.align		4
.L_60:
        /*0018*/ 	.byte	0x04, 0x17
        /*001a*/ 	.short	(.L_62 - .L_61)
.L_61:
        /*001c*/ 	.word	0x00000000
        /*0020*/ 	.short	0x0003
        /*0022*/ 	.short	0x0018
        /*0024*/ 	.byte	0x00, 0xf5, 0x21, 0x00


	//----- nvinfo : EIATTR_KPARAM_INFO
	.align		4
.L_62:
        /*0028*/ 	.byte	0x04, 0x17
        /*002a*/ 	.short	(.L_64 - .L_63)
.L_63:
        /*002c*/ 	.word	0x00000000
        /*0030*/ 	.short	0x0002
        /*0032*/ 	.short	0x0010
        /*0034*/ 	.byte	0x00, 0xf5, 0x21, 0x00


	//----- nvinfo : EIATTR_KPARAM_INFO
	.align		4
.L_64:
        /*0038*/ 	.byte	0x04, 0x17
        /*003a*/ 	.short	(.L_66 - .L_65)
.L_65:
        /*003c*/ 	.word	0x00000000
        /*0040*/ 	.short	0x0001
        /*0042*/ 	.short	0x0008
        /*0044*/ 	.byte	0x00, 0xf5, 0x21, 0x00


	//----- nvinfo : EIATTR_KPARAM_INFO
	.align		4
.L_66:
        /*0048*/ 	.byte	0x04, 0x17
        /*004a*/ 	.short	(.L_68 - .L_67)
.L_67:
        /*004c*/ 	.word	0x00000000
        /*0050*/ 	.short	0x0000
        /*0052*/ 	.short	0x0000
        /*0054*/ 	.byte	0x00, 0xf5, 0x21, 0x00


	//----- nvinfo : EIATTR_SPARSE_MMA_MASK
	.align		4
.L_68:
        /*0058*/ 	.byte	0x03, 0x50
        /*005a*/ 	.short	0x0000


	//----- nvinfo : EIATTR_MAXREG_COUNT
	.align		4
        /*005c*/ 	.byte	0x03, 0x1b
        /*005e*/ 	.short	0x00ff


	//----- nvinfo : EIATTR_MERCURY_ISA_VERSION
	.align		4
        /*0060*/ 	.byte	0x03, 0x5f
        /*0062*/ 	.short	0x0101


	//----- nvinfo : EIATTR_VRC_CTA_INIT_COUNT
	.align		4
        /*0064*/ 	.byte	0x02, 0x4a
	.zero		1
	.zero		1


	//----- nvinfo : EIATTR_EXIT_INSTR_OFFSETS
	.align		4
        /*0068*/ 	.byte	0x04, 0x1c
        /*006a*/ 	.short	(.L_70 - .L_69)


	//   ....[0]....
.L_69:
        /*006c*/ 	.word	0x00000070


	//   ....[1]....
        /*0070*/ 	.word	0x000001a0


	//----- nvinfo : EIATTR_CBANK_PARAM_SIZE
	.align		4
.L_70:
        /*0074*/ 	.byte	0x03, 0x19
        /*0076*/ 	.short	0x0024


	//----- nvinfo : EIATTR_PARAM_CBANK
	.align		4
        /*0078*/ 	.byte	0x04, 0x0a
        /*007a*/ 	.short	(.L_72 - .L_71)
	.align		4
.L_71:
        /*007c*/ 	.word	index@(.nv.constant0.schnorr_batch_verify)
        /*0080*/ 	.short	0x0380
        /*0082*/ 	.short	0x0024


	//----- nvinfo : EIATTR_SW_WAR
	.align		4
.L_72:
        /*0084*/ 	.byte	0x04, 0x36
        /*0086*/ 	.short	(.L_74 - .L_73)
.L_73:
        /*0088*/ 	.word	0x00000008
.L_74:


//--------------------- .nv.callgraph             --------------------------
	.section	.nv.callgraph,"",@"SHT_CUDA_CALLGRAPH"
	.align	4
	.sectionentsize	8
	.align		4
        /*0000*/ 	.word	0x00000000
	.align		4
        /*0004*/ 	.word	0xffffffff
	.align		4
        /*0008*/ 	.word	0x00000000
	.align		4
        /*000c*/ 	.word	0xfffffffe
	.align		4
        /*0010*/ 	.word	0x00000000
	.align		4
        /*0014*/ 	.word	0xfffffffd
	.align		4
        /*0018*/ 	.word	0x00000000
	.align		4
        /*001c*/ 	.word	0xfffffffc


//--------------------- .nv.constant4             --------------------------
	.section	.nv.constant4,"a",@progbits
	.align	8
	.align		8
.nv.constant4:
        /*0000*/ 	.dword	precalc_xorwow_matrix
	.align		8
        /*0008*/ 	.dword	precalc_xorwow_offset_matrix
	.align		8
        /*0010*/ 	.dword	mrg32k3aM1
	.align		8
        /*0018*/ 	.dword	mrg32k3aM2
	.align		8
        /*0020*/ 	.dword	mrg32k3aM1SubSeq
	.align		8
        /*0028*/ 	.dword	mrg32k3aM2SubSeq
	.align		8
        /*0030*/ 	.dword	mrg32k3aM1Seq
	.align		8
        /*0038*/ 	.dword	mrg32k3aM2Seq


//--------------------- .nv.constant3             --------------------------
	.section	.nv.constant3,"a",@progbits
	.align	8
.nv.constant3:
	.type		__cr_lgamma_table,@object
	.size		__cr_lgamma_table,(.L_8 - __cr_lgamma_table)
__cr_lgamma_table:
        /*0000*/ 	.byte	0x00, 0x00, 0x00, 0x00, 0x00, 0x00, 0x00, 0x00, 0x00, 0x00, 0x00, 0x00, 0x00, 0x00, 0x00, 0x00
        /*0010*/ 	.byte	0xef, 0x39, 0xfa, 0xfe, 0x42, 0x2e, 0xe6, 0x3f, 0x02, 0x20, 0x2a, 0xfa, 0x0b, 0xab, 0xfc, 0x3f
        /*0020*/ 	.byte	0xf9, 0x2c, 0x92, 0x7c, 0xa7, 0x6c, 0x09, 0x40, 0xc9, 0x79, 0x44, 0x3c, 0x64, 0x26, 0x13, 0x40
        /*0030*/ 	.byte	0xca, 0x01, 0xcf, 0x3a, 0x27, 0x51, 0x1a, 0x40, 0x30, 0xcc, 0x2d, 0xf3, 0xe1, 0x0c, 0x21, 0x40
        /*0040*/ 	.byte	0x0d, 0xb7, 0xfc, 0x82, 0x8e, 0x35, 0x25, 0x40
.L_8:


//--------------------- .text.hash_kernel         --------------------------
	.section	.text.hash_kernel,"ax",@progbits
	.align	128
        .global         hash_kernel
        .type           hash_kernel,@function
        .size           hash_kernel,(.L_x_15 - hash_kernel)
        .other          hash_kernel,@"STO_CUDA_ENTRY STV_DEFAULT"
hash_kernel:
.text.hash_kernel:
[----:B------:R-:W-:Y:S01]  /*0000*/  LDC R1, c[0x0][0x37c] ;  /* 0x0000df00ff017b82 */ /* 0x000fe20000000800 */
[----:B------:R-:W0:Y:S07]  /*0010*/  S2R R3, SR_TID.X ;  /* 0x0000000000037919 */ /* 0x000e2e0000002100 */
[----:B------:R-:W0:Y:S01]  /*0020*/  S2UR UR4, SR_CTAID.X ;  /* 0x00000000000479c3 */ /* 0x000e220000002500 */
[----:B------:R-:W1:Y:S07]  /*0030*/  LDCU UR5, c[0x0][0x390] ;  /* 0x00007200ff0577ac */ /* 0x000e6e0008000800 */
[----:B------:R-:W0:Y:S02]  /*0040*/  LDC R0, c[0x0][0x360] ;  /* 0x0000d800ff007b82 */ /* 0x000e240000000800 */
[----:B0-----:R-:W-:-:S05]  /*0050*/  IMAD R0, R0, UR4, R3 ;  /* 0x0000000400007c24 */ /* 0x001fca000f8e0203 */
[----:B-1----:R-:W-:-:S13]  /*0060*/  ISETP.GE.AND P0, PT, R0, UR5, PT ;  /* 0x0000000500007c0c */ /* 0x002fda000bf06270 */
[----:B------:R-:W-:Y:S05]  /*0070*/  @P0 EXIT ;  /* 0x000000000000094d */ /* 0x000fea0003800000 */
[----:B------:R-:W0:Y:S01]  /*0080*/  LDCU.128 UR8, c[0x0][0x380] ;  /* 0x00007000ff0877ac */ /* 0x000e220008000c00 */
[----:B------:R-:W-:Y:S01]  /*0090*/  IMAD.SHL.U32 R0, R0, 0x20, RZ ;  /* 0x0000002000007824 */ /* 0x000fe200078e00ff */
[----:B------:R-:W1:Y:S04]  /*00a0*/  LDCU.64 UR4, c[0x0][0x358] ;  /* 0x00006b00ff0477ac */ /* 0x000e680008000a00 */
[----:B------:R-:W-:Y:S02]  /*00b0*/  SHF.R.S32.HI R5, RZ, 0x1f, R0 ;  /* 0x0000001fff057819 */ /* 0x000fe40000011400 */
[----:B0-----:R-:W-:-:S04]  /*00c0*/  IADD3 R2, P0, PT, R0, UR8, RZ ;  /* 0x0000000800027c10 */ /* 0x001fc8000ff1e0ff */
[----:B------:R-:W-:-:S05]  /*00d0*/  IADD3.X R3, PT, PT, R5, UR9, RZ, P0, !PT ;  /* 0x0000000905037c10 */ /* 0x000fca00087fe4ff */
[----:B-1----:R-:W2:Y:S01]  /*00e0*/  LDG.E.U8 R6, desc[UR4][R2.64] ;  /* 0x0000000402067981 */ /* 0x002ea2000c1e1100 */
[----:B------:R-:W-:-:S04]  /*00f0*/  IADD3 R4, P0, PT, R0, UR10, RZ ;  /* 0x0000000a00047c10 */ /* 0x000fc8000ff1e0ff */
[----:B------:R-:W-:Y:S02]  /*0100*/  IADD3.X R5, PT, PT, R5, UR11, RZ, P0, !PT ;  /* 0x0000000b05057c10 */ /* 0x000fe400087fe4ff */
[----:B--2---:R-:W-:-:S05]  /*0110*/  LOP3.LUT R7, R6, 0xaa, RZ, 0x3c, !PT ;  /* 0x000000aa06077812 */ /* 0x004fca00078e3cff */
[----:B------:R0:W-:Y:S04]  /*0120*/  STG.E.U8 desc[UR4][R4.64], R7 ;  /* 0x0000000704007986 */ /* 0x0001e8000c101104 */
[----:B------:R-:W2:Y:S02]  /*0130*/  LDG.E.U8 R0, desc[UR4][R2.64+0x1] ;  /* 0x0000010402007981 */ /* 0x000ea4000c1e1100 */
[----:B--2---:R-:W-:-:S05]  /*0140*/  LOP3.LUT R9, R0, 0xaa, RZ, 0x3c, !PT ;  /* 0x000000aa00097812 */ /* 0x004fca00078e3cff */
[----:B------:R1:W-:Y:S04]  /*0150*/  STG.E.U8 desc[UR4][R4.64+0x1], R9 ;  /* 0x0000010904007986 */ /* 0x0003e8000c101104 */
[----:B------:R-:W2:Y:S02]  /*0160*/  LDG.E.U8 R0, desc[UR4][R2.64+0x2] ;  /* 0x0000020402007981 */ /* 0x000ea4000c1e1100 */
[----:B--2---:R-:W-:-:S05]  /*0170*/  LOP3.LUT R11, R0, 0xaa, RZ, 0x3c, !PT ;  /* 0x000000aa000b7812 */ /* 0x004fca00078e3cff */
[----:B------:R2:W-:Y:S04]  /*0180*/  STG.E.U8 desc[UR4][R4.64+0x2], R11 ;  /* 0x0000020b04007986 */ /* 0x0005e8000c101104 */
[----:B------:R-:W3:Y:S02]  /*0190*/  LDG.E.U8 R0, desc[UR4][R2.64+0x3] ;  /* 0x0000030402007981 */ /* 0x000ee4000c1e1100 */
[----:B---3--:R-:W-:-:S05]  /*01a0*/  LOP3.LUT R13, R0, 0xaa, RZ, 0x3c, !PT ;  /* 0x000000aa000d7812 */ /* 0x008fca00078e3cff */
[----:B------:R3:W-:Y:S04]  /*01b0*/  STG.E.U8 desc[UR4][R4.64+0x3], R13 ;  /* 0x0000030d04007986 */ /* 0x0007e8000c101104 */
[----:B------:R-:W0:Y:S02]  /*01c0*/  LDG.E.U8 R0, desc[UR4][R2.64+0x4] ;  /* 0x0000040402007981 */ /* 0x000e24000c1e1100 */
[----:B0-----:R-:W-:-:S05]  /*01d0*/  LOP3.LUT R7, R0, 0xaa, RZ, 0x3c, !PT ;  /* 0x000000aa00077812 */ /* 0x001fca00078e3cff */
[----:B------:R0:W-:Y:S04]  /*01e0*/  STG.E.U8 desc[UR4][R4.64+0x4], R7 ;  /* 0x0000040704007986 */ /* 0x0001e8000c101104 */
[----:B------:R-:W1:Y:S02]  /*01f0*/  LDG.E.U8 R0, desc[UR4][R2.64+0x5] ;  /* 0x0000050402007981 */ /* 0x000e64000c1e1100 */
[----:B-1----:R-:W-:-:S05]  /*0200*/  LOP3.LUT R9, R0, 0xaa, RZ, 0x3c, !PT ;  /* 0x000000aa00097812 */ /* 0x002fca00078e3cff */
        /* <DEDUP_REMOVED lines=69> */
[----:B------:R-:W-:Y:S04]  /*0660*/  STG.E.U8 desc[UR4][R4.64+0x1c], R7 ;  /* 0x00001c0704007986 */ /* 0x000fe8000c101104 */
[----:B------:R-:W1:Y:S02]  /*0670*/  LDG.E.U8 R0, desc[UR4][R2.64+0x1d] ;  /* 0x00001d0402007981 */ /* 0x000e64000c1e1100 */
[----:B-1----:R-:W-:-:S05]  /*0680*/  LOP3.LUT R9, R0, 0xaa, RZ, 0x3c, !PT ;  /* 0x000000aa00097812 */ /* 0x002fca00078e3cff */
[----:B------:R-:W-:Y:S04]  /*0690*/  STG.E.U8 desc[UR4][R4.64+0x1d], R9 ;  /* 0x00001d0904007986 */ /* 0x000fe8000c101104 */
[----:B------:R-:W2:Y:S02]  /*06a0*/  LDG.E.U8 R0, desc[UR4][R2.64+0x1e] ;  /* 0x00001e0402007981 */ /* 0x000ea4000c1e1100 */
[----:B--2---:R-:W-:-:S05]  /*06b0*/  LOP3.LUT R11, R0, 0xaa, RZ, 0x3c, !PT ;  /* 0x000000aa000b7812 */ /* 0x004fca00078e3cff */
[----:B------:R-:W-:Y:S04]  /*06c0*/  STG.E.U8 desc[UR4][R4.64+0x1e], R11 ;  /* 0x00001e0b04007986 */ /* 0x000fe8000c101104 */
[----:B------:R-:W3:Y:S02]  /*06d0*/  LDG.E.U8 R0, desc[UR4][R2.64+0x1f] ;  /* 0x00001f0402007981 */ /* 0x000ee4000c1e1100 */
[----:B---3--:R-:W-:-:S05]  /*06e0*/  LOP3.LUT R13, R0, 0xaa, RZ, 0x3c, !PT ;  /* 0x000000aa000d7812 */ /* 0x008fca00078e3cff */
[----:B------:R-:W-:Y:S01]  /*06f0*/  STG.E.U8 desc[UR4][R4.64+0x1f], R13 ;  /* 0x00001f0d04007986 */ /* 0x000fe2000c101104 */
[----:B------:R-:W-:Y:S05]  /*0700*/  EXIT ;  /* 0x000000000000794d */ /* 0x000fea0003800000 */
.L_x_0:
[----:B------:R-:W-:-:S00]  /*0710*/  BRA `(.L_x_0) ;  /* 0xfffffffc00fc7947 */ /* 0x000fc0000383ffff */
[----:B------:R-:W-:-:S00]  /*0720*/  NOP ;  /* 0x0000000000007918 */ /* 0x000fc00000000000 */
        /* <DEDUP_REMOVED lines=13> */
.L_x_15:


//--------------------- .text.entropy_score_kernel --------------------------
	.section	.text.entropy_score_kernel,"ax",@progbits
	.align	128
        .global         entropy_score_kernel
        .type           entropy_score_kernel,@function
        .size           entropy_score_kernel,(.L_x_16 - entropy_score_kernel)
        .other          entropy_score_kernel,@"STO_CUDA_ENTRY STV_DEFAULT"
entropy_score_kernel:
.text.entropy_score_kernel:
[----:B------:R-:W0:Y:S01]  /*0000*/  LDC R1, c[0x0][0x37c] ;  /* 0x0000df00ff017b82 */ /* 0x000e220000000800 */
[----:B------:R-:W1:Y:S07]  /*0010*/  S2R R3, SR_TID.X ;  /* 0x0000000000037919 */ /* 0x000e6e0000002100 */
[----:B------:R-:W1:Y:S01]  /*0020*/  S2UR UR4, SR_CTAID.X ;  /* 0x00000000000479c3 */ /* 0x000e620000002500 */
[----:B------:R-:W2:Y:S01]  /*0030*/  LDCU UR5, c[0x0][0x390] ;  /* 0x00007200ff0577ac */ /* 0x000ea20008000800 */
[----:B0-----:R-:W-:-:S06]  /*0040*/  VIADD R1, R1, 0xffffffd0 ;  /* 0xffffffd001017836 */ /* 0x001fcc0000000000 */
[----:B------:R-:W1:Y:S02]  /*0050*/  LDC R8, c[0x0][0x360] ;  /* 0x0000d800ff087b82 */ /* 0x000e640000000800 */
[----:B-1----:R-:W-:-:S05]  /*0060*/  IMAD R8, R8, UR4, R3 ;  /* 0x0000000408087c24 */ /* 0x002fca000f8e0203 */
[----:B--2---:R-:W-:-:S13]  /*0070*/  ISETP.GE.AND P0, PT, R8, UR5, PT ;  /* 0x0000000508007c0c */ /* 0x004fda000bf06270 */
[----:B------:R-:W-:Y:S05]  /*0080*/  @P0 EXIT ;  /* 0x000000000000094d */ /* 0x000fea0003800000 */
[----:B------:R-:W0:Y:S01]  /*0090*/  LDC.64 R2, c[0x0][0x388] ;  /* 0x0000e200ff027b82 */ /* 0x000e220000000a00 */
[----:B------:R-:W-:Y:S01]  /*00a0*/  ISETP.NE.AND P0, PT, R8, RZ, PT ;  /* 0x000000ff0800720c */ /* 0x000fe20003f05270 */
[----:B------:R-:W1:Y:S01]  /*00b0*/  LDCU.64 UR6, c[0x0][0x358] ;  /* 0x00006b00ff0677ac */ /* 0x000e620008000a00 */
[----:B------:R-:W-:Y:S01]  /*00c0*/  BSSY.RECONVERGENT B0, `(.L_x_1) ;  /* 0x0000262000007945 */ /* 0x000fe20003800200 */
[----:B0-----:R-:W-:Y:S02]  /*00d0*/  LOP3.LUT R0, R2, 0xaad26b49, RZ, 0x3c, !PT ;  /* 0xaad26b4902007812 */ /* 0x001fe400078e3cff */
[----:B------:R-:W-:-:S03]  /*00e0*/  LOP3.LUT R2, R3, 0xf7dcefdd, RZ, 0x3c, !PT ;  /* 0xf7dcefdd03027812 */ /* 0x000fc600078e3cff */
[----:B------:R-:W-:Y:S02]  /*00f0*/  IMAD R0, R0, 0x4182bed5, RZ ;  /* 0x4182bed500007824 */ /* 0x000fe400078e02ff */
[----:B------:R-:W-:Y:S02]  /*0100*/  IMAD R5, R2, -0x658354e5, RZ ;  /* 0x9a7cab1b02057824 */ /* 0x000fe400078e02ff */
[C---:B------:R-:W-:Y:S01]  /*0110*/  VIADD R7, R0.reuse, 0x583f19 ;  /* 0x00583f1900077836 */ /* 0x040fe20000000000 */
[C---:B------:R-:W-:Y:S01]  /*0120*/  LOP3.LUT R2, R0.reuse, 0x159a55e5, RZ, 0x3c, !PT ;  /* 0x159a55e500027812 */ /* 0x040fe200078e3cff */
[C---:B------:R-:W-:Y:S01]  /*0130*/  VIADD R3, R5.reuse, 0x1f123bb5 ;  /* 0x1f123bb505037836 */ /* 0x040fe20000000000 */
[C---:B------:R-:W-:Y:S02]  /*0140*/  IADD3 R4, PT, PT, R0.reuse, 0x64f0c9, R5 ;  /* 0x0064f0c900047810 */ /* 0x040fe40007ffe005 */
[----:B------:R-:W-:Y:S01]  /*0150*/  LOP3.LUT R6, R5, 0x5491333, RZ, 0x3c, !PT ;  /* 0x0549133305067812 */ /* 0x000fe200078e3cff */
[----:B------:R-:W-:Y:S01]  /*0160*/  VIADD R5, R0, 0x75bcd15 ;  /* 0x075bcd1500057836 */ /* 0x000fe20000000000 */
[----:B------:R0:W-:Y:S01]  /*0170*/  STL.64 [R1+0x8], R2 ;  /* 0x0000080201007387 */ /* 0x0001e20000100a00 */
[----:B------:R-:W-:-:S03]  /*0180*/  SHF.R.S32.HI R0, RZ, 0x1f, R8 ;  /* 0x0000001fff007819 */ /* 0x000fc60000011408 */
[----:B------:R0:W-:Y:S04]  /*0190*/  STL.64 [R1], R4 ;  /* 0x0000000401007387 */ /* 0x0001e80000100a00 */
[----:B------:R0:W-:Y:S01]  /*01a0*/  STL.64 [R1+0x10], R6 ;  /* 0x0000100601007387 */ /* 0x0001e20000100a00 */
[----:B-1----:R-:W-:Y:S05]  /*01b0*/  @!P0 BRA `(.L_x_2) ;  /* 0x0000002400488947 */ /* 0x002fea0003800000 */
[----:B------:R-:W-:Y:S02]  /*01c0*/  IMAD.MOV.U32 R15, RZ, RZ, R0 ;  /* 0x000000ffff0f7224 */ /* 0x000fe400078e0000 */
[----:B------:R-:W-:Y:S02]  /*01d0*/  IMAD.MOV.U32 R9, RZ, RZ, RZ ;  /* 0x000000ffff097224 */ /* 0x000fe400078e00ff */
[----:B0-----:R-:W-:-:S07]  /*01e0*/  IMAD.MOV.U32 R4, RZ, RZ, R8 ;  /* 0x000000ffff047224 */ /* 0x001fce00078e0008 */
.L_x_11:
[----:B------:R-:W-:Y:S01]  /*01f0*/  LOP3.LUT R0, R4, 0x3, RZ, 0xc0, !PT ;  /* 0x0000000304007812 */ /* 0x000fe200078ec0ff */
[----:B------:R-:W-:Y:S03]  /*0200*/  BSSY.RECONVERGENT B1, `(.L_x_3) ;  /* 0x0000247000017945 */ /* 0x000fe60003800200 */
[----:B------:R-:W-:-:S04]  /*0210*/  ISETP.NE.U32.AND P0, PT, R0, RZ, PT ;  /* 0x000000ff0000720c */ /* 0x000fc80003f05070 */
[----:B------:R-:W-:-:S13]  /*0220*/  ISETP.NE.AND.EX P0, PT, RZ, RZ, PT, P0 ;  /* 0x000000ffff00720c */ /* 0x000fda0003f05300 */
[----:B0-----:R-:W-:Y:S05]  /*0230*/  @!P0 BRA `(.L_x_4) ;  /* 0x00000024000c8947 */ /* 0x001fea0003800000 */
[----:B------:R-:W0:Y:S01]  /*0240*/  LDC.64 R10, c[0x4][RZ] ;  /* 0x01000000ff0a7b82 */ /* 0x000e220000000a00 */
[----:B------:R-:W-:Y:S01]  /*0250*/  IMAD.MOV.U32 R0, RZ, RZ, RZ ;  /* 0x000000ffff007224 */ /* 0x000fe200078e00ff */
[----:B------:R-:W-:Y:S02]  /*0260*/  CS2R R6, SRZ ;  /* 0x0000000000067805 */ /* 0x000fe4000001ff00 */
[----:B------:R-:W-:Y:S01]  /*0270*/  CS2R R2, SRZ ;  /* 0x0000000000027805 */ /* 0x000fe2000001ff00 */
[----:B------:R-:W-:Y:S02]  /*0280*/  IMAD.MOV.U32 R5, RZ, RZ, RZ ;  /* 0x000000ffff057224 */ /* 0x000fe400078e00ff */
[----:B0-----:R-:W-:-:S07]  /*0290*/  IMAD.WIDE.U32 R10, R9, 0xc80, R10 ;  /* 0x00000c80090a7825 */ /* 0x001fce00078e000a */
.L_x_6:
[----:B------:R-:W-:-:S06]  /*02a0*/  IMAD R14, R0, 0x4, R1 ;  /* 0x00000004000e7824 */ /* 0x000fcc00078e0201 */
[----:B------:R-:W5:Y:S01]  /*02b0*/  LDL R14, [R14+0x4] ;  /* 0x000004000e0e7983 */ /* 0x000f620000100800 */
[----:B------:R-:W-:-:S05]  /*02c0*/  UMOV UR4, URZ ;  /* 0x000000ff00047c82 */ /* 0x000fca0008000000 */
.L_x_5:
[----:B-----5:R-:W-:Y:S01]  /*02d0*/  SHF.R.U32.HI R22, RZ, UR4, R14 ;  /* 0x00000004ff167c19 */ /* 0x020fe2000801160e */
[----:B------:R-:W-:-:S03]  /*02e0*/  IMAD.SHL.U32 R12, R0, 0x20, RZ ;  /* 0x00000020000c7824 */ /* 0x000fc600078e00ff */
[----:B------:R-:W-:Y:S01]  /*02f0*/  LOP3.LUT R13, R22, 0x1, RZ, 0xc0, !PT ;  /* 0x00000001160d7812 */ /* 0x000fe200078ec0ff */
[----:B------:R-:W-:-:S03]  /*0300*/  VIADD R12, R12, UR4 ;  /* 0x000000040c0c7c36 */ /* 0x000fc60008000000 */
[----:B------:R-:W-:Y:S01]  /*0310*/  ISETP.NE.U32.AND P0, PT, R13, 0x1, PT ;  /* 0x000000010d00780c */ /* 0x000fe20003f05070 */
[----:B------:R-:W-:-:S03]  /*0320*/  IMAD R13, R12, 0x5, RZ ;  /* 0x000000050c0d7824 */ /* 0x000fc600078e02ff */
[----:B------:R-:W-:Y:S01]  /*0330*/  R2P PR, R22, 0x7e ;  /* 0x0000007e16007804 */ /* 0x000fe20000000000 */
[----:B------:R-:W-:-:S08]  /*0340*/  IMAD.WIDE.U32 R12, R13, 0x4, R10 ;  /* 0x000000040d0c7825 */ /* 0x000fd000078e000a */
[----:B------:R-:W2:Y:S04]  /*0350*/  @!P0 LDG.E R16, desc[UR6][R12.64+0x10] ;  /* 0x000010060c108981 */ /* 0x000ea8000c1e1900 */
[----:B------:R-:W3:Y:S04]  /*0360*/  @P1 LDG.E R18, desc[UR6][R12.64+0x24] ;  /* 0x000024060c121981 */ /* 0x000ee8000c1e1900 */
[----:B------:R-:W4:Y:S04]  /*0370*/  @P2 LDG.E R20, desc[UR6][R12.64+0x38] ;  /* 0x000038060c142981 */ /* 0x000f28000c1e1900 */
[----:B------:R-:W4:Y:S04]  /*0380*/  @P3 LDG.E R24, desc[UR6][R12.64+0x4c] ;  /* 0x00004c060c183981 */ /* 0x000f28000c1e1900 */
[----:B------:R-:W4:Y:S04]  /*0390*/  @P4 LDG.E R26, desc[UR6][R12.64+0x60] ;  /* 0x000060060c1a4981 */ /* 0x000f28000c1e1900 */
[----:B------:R-:W4:Y:S04]  /*03a0*/  @!P0 LDG.E R17, desc[UR6][R12.64+0x4] ;  /* 0x000004060c118981 */ /* 0x000f28000c1e1900 */
[----:B------:R-:W4:Y:S04]  /*03b0*/  @!P0 LDG.E R19, desc[UR6][R12.64+0xc] ;  /* 0x00000c060c138981 */ /* 0x000f28000c1e1900 */
[----:B------:R-:W4:Y:S04]  /*03c0*/  @P1 LDG.E R21, desc[UR6][R12.64+0x18] ;  /* 0x000018060c151981 */ /* 0x000f28000c1e1900 */
[----:B------:R-:W4:Y:S04]  /*03d0*/  @P3 LDG.E R23, desc[UR6][R12.64+0x40] ;  /* 0x000040060c173981 */ /* 0x000f28000c1e1900 */
[----:B------:R-:W4:Y:S04]  /*03e0*/  @P5 LDG.E R25, desc[UR6][R12.64+0x70] ;  /* 0x000070060c195981 */ /* 0x000f28000c1e1900 */
[----:B------:R-:W4:Y:S01]  /*03f0*/  @P6 LDG.E R28, desc[UR6][R12.64+0x88] ;  /* 0x000088060c1c6981 */ /* 0x000f22000c1e1900 */
[----:B--2---:R-:W-:-:S03]  /*0400*/  @!P0 LOP3.LUT R7, R7, R16, RZ, 0x3c, !PT ;  /* 0x0000001007078212 */ /* 0x004fc600078e3cff */
[----:B------:R-:W2:Y:S01]  /*0410*/  @!P0 LDG.E R16, desc[UR6][R12.64] ;  /* 0x000000060c108981 */ /* 0x000ea2000c1e1900 */
[----:B---3--:R-:W-:-:S03]  /*0420*/  @P1 LOP3.LUT R7, R7, R18, RZ, 0x3c, !PT ;  /* 0x0000001207071212 */ /* 0x008fc600078e3cff */
[----:B------:R-:W3:Y:S01]  /*0430*/  @!P0 LDG.E R18, desc[UR6][R12.64+0x8] ;  /* 0x000008060c128981 */ /* 0x000ee2000c1e1900 */
[----:B----4-:R-:W-:-:S03]  /*0440*/  @P2 LOP3.LUT R7, R7, R20, RZ, 0x3c, !PT ;  /* 0x0000001407072212 */ /* 0x010fc600078e3cff */
[----:B------:R-:W4:Y:S01]  /*0450*/  @P1 LDG.E R20, desc[UR6][R12.64+0x14] ;  /* 0x000014060c141981 */ /* 0x000f22000c1e1900 */
[----:B------:R-:W-:-:S03]  /*0460*/  @P3 LOP3.LUT R7, R7, R24, RZ, 0x3c, !PT ;  /* 0x0000001807073212 */ /* 0x000fc600078e3cff */
[----:B------:R-:W4:Y:S01]  /*0470*/  @P5 LDG.E R24, desc[UR6][R12.64+0x74] ;  /* 0x000074060c185981 */ /* 0x000f22000c1e1900 */
[----:B------:R-:W-:-:S03]  /*0480*/  @P4 LOP3.LUT R7, R7, R26, RZ, 0x3c, !PT ;  /* 0x0000001a07074212 */ /* 0x000fc600078e3cff */
[----:B------:R-:W4:Y:S01]  /*0490*/  @P3 LDG.E R26, desc[UR6][R12.64+0x44] ;  /* 0x000044060c1a3981 */ /* 0x000f22000c1e1900 */
[----:B------:R-:W-:-:S03]  /*04a0*/  @!P0 LOP3.LUT R2, R2, R17, RZ, 0x3c, !PT ;  /* 0x0000001102028212 */ /* 0x000fc600078e3cff */
[----:B------:R-:W4:Y:S01]  /*04b0*/  @P1 LDG.E R17, desc[UR6][R12.64+0x20] ;  /* 0x000020060c111981 */ /* 0x000f22000c1e1900 */
[----:B------:R-:W-:-:S03]  /*04c0*/  @!P0 LOP3.LUT R6, R6, R19, RZ, 0x3c, !PT ;  /* 0x0000001306068212 */ /* 0x000fc600078e3cff */
[----:B------:R-:W4:Y:S01]  /*04d0*/  @P2 LDG.E R19, desc[UR6][R12.64+0x2c] ;  /* 0x00002c060c132981 */ /* 0x000f22000c1e1900 */
[----:B------:R-:W-:-:S03]  /*04e0*/  @P1 LOP3.LUT R2, R2, R21, RZ, 0x3c, !PT ;  /* 0x0000001502021212 */ /* 0x000fc600078e3cff */
[----:B------:R-:W4:Y:S01]  /*04f0*/  @P2 LDG.E R21, desc[UR6][R12.64+0x34] ;  /* 0x000034060c152981 */ /* 0x000f22000c1e1900 */
[----:B--2---:R-:W-:-:S03]  /*0500*/  @!P0 LOP3.LUT R5, R5, R16, RZ, 0x3c, !PT ;  /* 0x0000001005058212 */ /* 0x004fc600078e3cff */
[----:B------:R-:W2:Y:S01]  /*0510*/  @P1 LDG.E R16, desc[UR6][R12.64+0x1c] ;  /* 0x00001c060c101981 */ /* 0x000ea2000c1e1900 */
[----:B---3--:R-:W-:-:S03]  /*0520*/  @!P0 LOP3.LUT R3, R3, R18, RZ, 0x3c, !PT ;  /* 0x0000001203038212 */ /* 0x008fc600078e3cff */
[----:B------:R-:W3:Y:S01]  /*0530*/  @P2 LDG.E R18, desc[UR6][R12.64+0x28] ;  /* 0x000028060c122981 */ /* 0x000ee2000c1e1900 */
[----:B----4-:R-:W-:-:S03]  /*0540*/  @P1 LOP3.LUT R5, R5, R20, RZ, 0x3c, !PT ;  /* 0x0000001405051212 */ /* 0x010fc600078e3cff */
[----:B------:R-:W4:Y:S01]  /*0550*/  @P2 LDG.E R20, desc[UR6][R12.64+0x30] ;  /* 0x000030060c142981 */ /* 0x000f22000c1e1900 */
[----:B------:R-:W-:-:S03]  /*0560*/  @P5 LOP3.LUT R7, R7, R24, RZ, 0x3c, !PT ;  /* 0x0000001807075212 */ /* 0x000fc600078e3cff */
[----:B------:R-:W4:Y:S01]  /*0570*/  @P3 LDG.E R24, desc[UR6][R12.64+0x3c] ;  /* 0x00003c060c183981 */ /* 0x000f22000c1e1900 */
[----:B------:R-:W-:-:S03]  /*0580*/  @P1 LOP3.LUT R6, R6, R17, RZ, 0x3c, !PT ;  /* 0x0000001106061212 */ /* 0x000fc600078e3cff */
[----:B------:R-:W4:Y:S01]  /*0590*/  @P3 LDG.E R17, desc[UR6][R12.64+0x48] ;  /* 0x000048060c113981 */ /* 0x000f22000c1e1900 */
[----:B------:R-:W-:-:S03]  /*05a0*/  @P2 LOP3.LUT R2, R2, R19, RZ, 0x3c, !PT ;  /* 0x0000001302022212 */ /* 0x000fc600078e3cff */
[----:B------:R-:W4:Y:S01]  /*05b0*/  @P4 LDG.E R19, desc[UR6][R12.64+0x54] ;  /* 0x000054060c134981 */ /* 0x000f22000c1e1900 */
[----:B------:R-:W-:Y:S02]  /*05c0*/  @P2 LOP3.LUT R6, R6, R21, RZ, 0x3c, !PT ;  /* 0x0000001506062212 */ /* 0x000fe400078e3cff */
[----:B------:R-:W-:Y:S01]  /*05d0*/  @P3 LOP3.LUT R2, R2, R23, RZ, 0x3c, !PT ;  /* 0x0000001702023212 */ /* 0x000fe200078e3cff */
[----:B------:R-:W4:Y:S04]  /*05e0*/  @P4 LDG.E R21, desc[UR6][R12.64+0x5c] ;  /* 0x00005c060c154981 */ /* 0x000f28000c1e1900 */
[----:B------:R-:W4:Y:S01]  /*05f0*/  @P5 LDG.E R23, desc[UR6][R12.64+0x68] ;  /* 0x000068060c175981 */ /* 0x000f22000c1e1900 */
[----:B--2---:R-:W-:-:S03]  /*0600*/  @P1 LOP3.LUT R3, R3, R16, RZ, 0x3c, !PT ;  /* 0x0000001003031212 */ /* 0x004fc600078e3cff */
[----:B------:R-:W2:Y:S01]  /*0610*/  @P4 LDG.E R16, desc[UR6][R12.64+0x50] ;  /* 0x000050060c104981 */ /* 0x000ea2000c1e1900 */
[----:B---3--:R-:W-:-:S03]  /*0620*/  @P2 LOP3.LUT R5, R5, R18, RZ, 0x3c, !PT ;  /* 0x0000001205052212 */ /* 0x008fc600078e3cff */
[----:B------:R-:W3:Y:S01]  /*0630*/  @P4 LDG.E R18, desc[UR6][R12.64+0x58] ;  /* 0x000058060c124981 */ /* 0x000ee2000c1e1900 */
[----:B----4-:R-:W-:-:S03]  /*0640*/  @P2 LOP3.LUT R3, R3, R20, RZ, 0x3c, !PT ;  /* 0x0000001403032212 */ /* 0x010fc600078e3cff */
[----:B------:R-:W4:Y:S01]  /*0650*/  @P5 LDG.E R20, desc[UR6][R12.64+0x64] ;  /* 0x000064060c145981 */ /* 0x000f22000c1e1900 */
[----:B------:R-:W-:-:S03]  /*0660*/  @P3 LOP3.LUT R5, R5, R24, RZ, 0x3c, !PT ;  /* 0x0000001805053212 */ /* 0x000fc600078e3cff */
[----:B------:R-:W4:Y:S01]  /*0670*/  @P5 LDG.E R24, desc[UR6][R12.64+0x6c] ;  /* 0x00006c060c185981 */ /* 0x000f22000c1e1900 */
[----:B------:R-:W-:Y:S02]  /*0680*/  LOP3.LUT P0, RZ, R22, 0x80, RZ, 0xc0, !PT ;  /* 0x0000008016ff7812 */ /* 0x000fe4000780c0ff */
[----:B------:R-:W-:Y:S02]  /*0690*/  @P3 LOP3.LUT R3, R3, R26, RZ, 0x3c, !PT ;  /* 0x0000001a03033212 */ /* 0x000fe400078e3cff */
[----:B------:R-:W-:Y:S02]  /*06a0*/  @P3 LOP3.LUT R6, R6, R17, RZ, 0x3c, !PT ;  /* 0x0000001106063212 */ /* 0x000fe400078e3cff */
[----:B------:R-:W4:Y:S01]  /*06b0*/  @P6 LDG.E R17, desc[UR6][R12.64+0x7c] ;  /* 0x00007c060c116981 */ /* 0x000f22000c1e1900 */
[----:B------:R-:W-:-:S03]  /*06c0*/  @P4 LOP3.LUT R2, R2, R19, RZ, 0x3c, !PT ;  /* 0x0000001302024212 */ /* 0x000fc600078e3cff */
[----:B------:R-:W4:Y:S01]  /*06d0*/  @P6 LDG.E R19, desc[UR6][R12.64+0x84] ;  /* 0x000084060c136981 */ /* 0x000f22000c1e1900 */
[----:B------:R-:W-:-:S03]  /*06e0*/  @P4 LOP3.LUT R6, R6, R21, RZ, 0x3c, !PT ;  /* 0x0000001506064212 */ /* 0x000fc600078e3cff */
[----:B------:R-:W4:Y:S01]  /*06f0*/  @P0 LDG.E R26, desc[UR6][R12.64+0x9c] ;  /* 0x00009c060c1a0981 */ /* 0x000f22000c1e1900 */
[----:B------:R-:W-:-:S03]  /*0700*/  @P5 LOP3.LUT R2, R2, R23, RZ, 0x3c, !PT ;  /* 0x0000001702025212 */ /* 0x000fc600078e3cff */
        /* <DEDUP_REMOVED lines=10> */
[----:B------:R-:W-:Y:S02]  /*07b0*/  @P5 LOP3.LUT R6, R6, R25, RZ, 0x3c, !PT ;  /* 0x0000001906065212 */ /* 0x000fe400078e3cff */
[----:B------:R-:W-:Y:S02]  /*07c0*/  @P6 LOP3.LUT R7, R7, R28, RZ, 0x3c, !PT ;  /* 0x0000001c07076212 */ /* 0x000fe400078e3cff */
[----:B------:R-:W-:Y:S02]  /*07d0*/  @P6 LOP3.LUT R2, R2, R17, RZ, 0x3c, !PT ;  /* 0x0000001102026212 */ /* 0x000fe400078e3cff */
[----:B------:R-:W-:Y:S02]  /*07e0*/  @P6 LOP3.LUT R6, R6, R19, RZ, 0x3c, !PT ;  /* 0x0000001306066212 */ /* 0x000fe400078e3cff */
[----:B------:R-:W-:Y:S02]  /*07f0*/  @P0 LOP3.LUT R7, R7, R26, RZ, 0x3c, !PT ;  /* 0x0000001a07070212 */ /* 0x000fe400078e3cff */
[----:B------:R-:W-:-:S02]  /*0800*/  @P0 LOP3.LUT R2, R2, R21, RZ, 0x3c, !PT ;  /* 0x0000001502020212 */ /* 0x000fc400078e3cff */
[----:B------:R-:W-:Y:S02]  /*0810*/  @P0 LOP3.LUT R6, R6, R23, RZ, 0x3c, !PT ;  /* 0x0000001706060212 */ /* 0x000fe400078e3cff */
[----:B--2---:R-:W-:Y:S02]  /*0820*/  @P6 LOP3.LUT R5, R5, R16, RZ, 0x3c, !PT ;  /* 0x0000001005056212 */ /* 0x004fe400078e3cff */
[----:B---3--:R-:W-:Y:S02]  /*0830*/  @P6 LOP3.LUT R3, R3, R18, RZ, 0x3c, !PT ;  /* 0x0000001203036212 */ /* 0x008fe400078e3cff */
[----:B----4-:R-:W-:Y:S02]  /*0840*/  @P0 LOP3.LUT R5, R5, R20, RZ, 0x3c, !PT ;  /* 0x0000001405050212 */ /* 0x010fe400078e3cff */
[----:B------:R-:W-:Y:S02]  /*0850*/  @P0 LOP3.LUT R3, R3, R24, RZ, 0x3c, !PT ;  /* 0x0000001803030212 */ /* 0x000fe400078e3cff */
[----:B------:R-:W-:-:S13]  /*0860*/  R2P PR, R22.B1, 0x7f ;  /* 0x0000007f16007804 */ /* 0x000fda0000001000 */
[----:B------:R-:W2:Y:S04]  /*0870*/  @P0 LDG.E R18, desc[UR6][R12.64+0xa0] ;  /* 0x0000a0060c120981 */ /* 0x000ea8000c1e1900 */
[----:B------:R-:W3:Y:S04]  /*0880*/  @P0 LDG.E R19, desc[UR6][R12.64+0xa4] ;  /* 0x0000a4060c130981 */ /* 0x000ee8000c1e1900 */
[----:B------:R-:W4:Y:S04]  /*0890*/  @P0 LDG.E R20, desc[UR6][R12.64+0xa8] ;  /* 0x0000a8060c140981 */ /* 0x000f28000c1e1900 */
[----:B------:R-:W4:Y:S04]  /*08a0*/  @P0 LDG.E R21, desc[UR6][R12.64+0xac] ;  /* 0x0000ac060c150981 */ /* 0x000f28000c1e1900 */
[----:B------:R-:W4:Y:S04]  /*08b0*/  @P0 LDG.E R24, desc[UR6][R12.64+0xb0] ;  /* 0x0000b0060c180981 */ /* 0x000f28000c1e1900 */
[----:B------:R-:W4:Y:S04]  /*08c0*/  @P1 LDG.E R16, desc[UR6][R12.64+0xbc] ;  /* 0x0000bc060c101981 */ /* 0x000f28000c1e1900 */
[----:B------:R-:W4:Y:S04]  /*08d0*/  @P1 LDG.E R26, desc[UR6][R12.64+0xb4] ;  /* 0x0000b4060c1a1981 */ /* 0x000f28000c1e1900 */
        /* <DEDUP_REMOVED lines=11> */
[----:B------:R-:W-:Y:S01]  /*0990*/  LOP3.LUT P0, RZ, R22, 0x8000, RZ, 0xc0, !PT ;  /* 0x0000800016ff7812 */ /* 0x000fe2000780c0ff */
[----:B------:R-:W4:Y:S01]  /*09a0*/  @P2 LDG.E R24, desc[UR6][R12.64+0xd8] ;  /* 0x0000d8060c182981 */ /* 0x000f22000c1e1900 */
[----:B------:R-:W-:-:S03]  /*09b0*/  @P1 LOP3.LUT R3, R3, R16, RZ, 0x3c, !PT ;  /* 0x0000001003031212 */ /* 0x000fc600078e3cff */
[----:B------:R-:W4:Y:S01]  /*09c0*/  @P2 LDG.E R22, desc[UR6][R12.64+0xd0] ;  /* 0x0000d0060c162981 */ /* 0x000f22000c1e1900 */
[----:B------:R-:W-:-:S03]  /*09d0*/  @P1 LOP3.LUT R5, R5, R26, RZ, 0x3c, !PT ;  /* 0x0000001a05051212 */ /* 0x000fc600078e3cff */
[----:B------:R-:W4:Y:S01]  /*09e0*/  @P3 LDG.E R16, desc[UR6][R12.64+0xe4] ;  /* 0x0000e4060c103981 */ /* 0x000f22000c1e1900 */
[----:B------:R-:W-:-:S03]  /*09f0*/  @P1 LOP3.LUT R2, R2, R23, RZ, 0x3c, !PT ;  /* 0x0000001702021212 */ /* 0x000fc600078e3cff */
[----:B------:R-:W4:Y:S01]  /*0a00*/  @P3 LDG.E R26, desc[UR6][R12.64+0xdc] ;  /* 0x0000dc060c1a3981 */ /* 0x000f22000c1e1900 */
[----:B------:R-:W-:-:S03]  /*0a10*/  @P1 LOP3.LUT R6, R6, R17, RZ, 0x3c, !PT ;  /* 0x0000001106061212 */ /* 0x000fc600078e3cff */
        /* <DEDUP_REMOVED lines=43> */
[----:B------:R-:W-:-:S04]  /*0cd0*/  UIADD3 UR4, UPT, UPT, UR4, 0x10, URZ ;  /* 0x0000001004047890 */ /* 0x000fc8000fffe0ff */
[----:B------:R-:W-:Y:S01]  /*0ce0*/  UISETP.NE.AND UP0, UPT, UR4, 0x20, UPT ;  /* 0x000000200400788c */ /* 0x000fe2000bf05270 */
[----:B--2---:R-:W-:Y:S02]  /*0cf0*/  @P5 LOP3.LUT R7, R7, R18, RZ, 0x3c, !PT ;  /* 0x0000001207075212 */ /* 0x004fe400078e3cff */
[----:B---3--:R-:W-:Y:S02]  /*0d00*/  @P6 LOP3.LUT R2, R2, R19, RZ, 0x3c, !PT ;  /* 0x0000001302026212 */ /* 0x008fe400078e3cff */
[----:B----4-:R-:W-:Y:S02]  /*0d10*/  @P6 LOP3.LUT R5, R5, R20, RZ, 0x3c, !PT ;  /* 0x0000001405056212 */ /* 0x010fe400078e3cff */
[----:B------:R-:W-:Y:S02]  /*0d20*/  @P6 LOP3.LUT R6, R6, R21, RZ, 0x3c, !PT ;  /* 0x0000001506066212 */ /* 0x000fe400078e3cff */
[----:B------:R-:W-:Y:S02]  /*0d30*/  @P6 LOP3.LUT R3, R3, R22, RZ, 0x3c, !PT ;  /* 0x0000001603036212 */ /* 0x000fe400078e3cff */
[----:B------:R-:W-:-:S02]  /*0d40*/  @P6 LOP3.LUT R7, R7, R16, RZ, 0x3c, !PT ;  /* 0x0000001007076212 */ /* 0x000fc400078e3cff */
[----:B------:R-:W-:Y:S02]  /*0d50*/  @P0 LOP3.LUT R5, R5, R24, RZ, 0x3c, !PT ;  /* 0x0000001805050212 */ /* 0x000fe400078e3cff */
[----:B------:R-:W-:Y:S02]  /*0d60*/  @P0 LOP3.LUT R7, R7, R28, RZ, 0x3c, !PT ;  /* 0x0000001c07070212 */ /* 0x000fe400078e3cff */
[----:B------:R-:W-:Y:S02]  /*0d70*/  @P0 LOP3.LUT R3, R3, R26, RZ, 0x3c, !PT ;  /* 0x0000001a03030212 */ /* 0x000fe400078e3cff */
[----:B------:R-:W-:Y:S02]  /*0d80*/  @P0 LOP3.LUT R6, R6, R23, RZ, 0x3c, !PT ;  /* 0x0000001706060212 */ /* 0x000fe400078e3cff */
[----:B------:R-:W-:Y:S01]  /*0d90*/  @P0 LOP3.LUT R2, R2, R17, RZ, 0x3c, !PT ;  /* 0x0000001102020212 */ /* 0x000fe200078e3cff */
[----:B------:R-:W-:Y:S06]  /*0da0*/  BRA.U UP0, `(.L_x_5) ;  /* 0xfffffff500487547 */ /* 0x000fec000b83ffff */
[----:B------:R-:W-:-:S05]  /*0db0*/  VIADD R0, R0, 0x1 ;  /* 0x0000000100007836 */ /* 0x000fca0000000000 */
[----:B------:R-:W-:-:S13]  /*0dc0*/  ISETP.NE.AND P0, PT, R0, 0x5, PT ;  /* 0x000000050000780c */ /* 0x000fda0003f05270 */
[----:B------:R-:W-:Y:S05]  /*0dd0*/  @P0 BRA `(.L_x_6) ;  /* 0xfffffff400300947 */ /* 0x000fea000383ffff */
[----:B------:R-:W-:Y:S01]  /*0de0*/  LOP3.LUT R0, R4, 0x3, RZ, 0xc0, !PT ;  /* 0x0000000304007812 */ /* 0x000fe200078ec0ff */
[----:B------:R0:W-:Y:S03]  /*0df0*/  STL [R1+0x4], R5 ;  /* 0x0000040501007387 */ /* 0x0001e60000100800 */
[----:B------:R-:W-:Y:S01]  /*0e00*/  ISETP.NE.U32.AND P0, PT, R0, 0x1, PT ;  /* 0x000000010000780c */ /* 0x000fe20003f05070 */
[----:B------:R0:W-:Y:S03]  /*0e10*/  STL.64 [R1+0x8], R2 ;  /* 0x0000080201007387 */ /* 0x0001e60000100a00 */
[----:B------:R-:W-:Y:S01]  /*0e20*/  ISETP.NE.AND.EX P0, PT, RZ, RZ, PT, P0 ;  /* 0x000000ffff00720c */ /* 0x000fe20003f05300 */
[----:B------:R0:W-:-:S12]  /*0e30*/  STL.64 [R1+0x10], R6 ;  /* 0x0000100601007387 */ /* 0x0001d80000100a00 */
[----:B0-----:R-:W-:Y:S05]  /*0e40*/  @!P0 BRA `(.L_x_4) ;  /* 0x0000001800088947 */ /* 0x001fea0003800000 */
[----:B------:R-:W-:Y:S01]  /*0e50*/  UMOV UR4, URZ ;  /* 0x000000ff00047c82 */ /* 0x000fe20008000000 */
[----:B------:R-:W-:Y:S01]  /*0e60*/  UMOV UR5, URZ ;  /* 0x000000ff00057c82 */ /* 0x000fe20008000000 */
[----:B------:R-:W-:Y:S02]  /*0e70*/  IMAD.MOV.U32 R0, RZ, RZ, RZ ;  /* 0x000000ffff007224 */ /* 0x000fe400078e00ff */
[----:B------:R-:W-:Y:S02]  /*0e80*/  IMAD.MOV.U32 R5, RZ, RZ, RZ ;  /* 0x000000ffff057224 */ /* 0x000fe400078e00ff */
[----:B------:R-:W-:Y:S02]  /*0e90*/  IMAD.U32 R7, RZ, RZ, UR4 ;  /* 0x00000004ff077e24 */ /* 0x000fe4000f8e00ff */
[----:B------:R-:W-:Y:S02]  /*0ea0*/  IMAD.U32 R6, RZ, RZ, UR5 ;  /* 0x00000005ff067e24 */ /* 0x000fe4000f8e00ff */
[----:B------:R-:W-:-:S02]  /*0eb0*/  IMAD.U32 R3, RZ, RZ, UR4 ;  /* 0x00000004ff037e24 */ /* 0x000fc4000f8e00ff */
[----:B------:R-:W-:-:S07]  /*0ec0*/  IMAD.U32 R2, RZ, RZ, UR5 ;  /* 0x00000005ff027e24 */ /* 0x000fce000f8e00ff */
.L_x_8:
[----:B------:R-:W-:-:S06]  /*0ed0*/  IMAD R14, R0, 0x4, R1 ;  /* 0x00000004000e7824 */ /* 0x000fcc00078e0201 */
[----:B------:R-:W5:Y:S01]  /*0ee0*/  LDL R14, [R14+0x4] ;  /* 0x000004000e0e7983 */ /* 0x000f620000100800 */
[----:B------:R-:W-:-:S05]  /*0ef0*/  UMOV UR4, URZ ;  /* 0x000000ff00047c82 */ /* 0x000fca0008000000 */
.L_x_7:
        /* <DEDUP_REMOVED lines=183> */
[----:B0-----:R-:W-:Y:S05]  /*1a70*/  @P0 BRA `(.L_x_4) ;  /* 0x0000000800fc0947 */ /* 0x001fea0003800000 */
        /* <DEDUP_REMOVED lines=8> */
.L_x_10:
[----:B------:R-:W-:-:S06]  /*1b00*/  IMAD R14, R0, 0x4, R1 ;  /* 0x00000004000e7824 */ /* 0x000fcc00078e0201 */
[----:B------:R-:W5:Y:S01]  /*1b10*/  LDL R14, [R14+0x4] ;  /* 0x000004000e0e7983 */ /* 0x000f620000100800 */
[----:B------:R-:W-:-:S05]  /*1b20*/  UMOV UR4, URZ ;  /* 0x000000ff00047c82 */ /* 0x000fca0008000000 */
.L_x_9:
        /* <DEDUP_REMOVED lines=177> */
[----:B------:R0:W-:Y:S04]  /*2640*/  STL [R1+0x4], R5 ;  /* 0x0000040501007387 */ /* 0x0001e80000100800 */
[----:B------:R0:W-:Y:S04]  /*2650*/  STL.64 [R1+0x8], R2 ;  /* 0x0000080201007387 */ /* 0x0001e80000100a00 */
[----:B------:R0:W-:Y:S02]  /*2660*/  STL.64 [R1+0x10], R6 ;  /* 0x0000100601007387 */ /* 0x0001e40000100a00 */
.L_x_4:
[----:B------:R-:W-:Y:S05]  /*2670*/  BSYNC.RECONVERGENT B1 ;  /* 0x0000000000017941 */ /* 0x000fea0003800200 */
.L_x_3:
[C---:B------:R-:W-:Y:S01]  /*2680*/  ISETP.GT.U32.AND P0, PT, R4.reuse, 0x3, PT ;  /* 0x000000030400780c */ /* 0x040fe20003f04070 */
[----:B------:R-:W-:Y:S01]  /*2690*/  VIADD R9, R9, 0x1 ;  /* 0x0000000109097836 */ /* 0x000fe20000000000 */
[--C-:B------:R-:W-:Y:S02]  /*26a0*/  SHF.R.U64 R4, R4, 0x2, R15.reuse ;  /* 0x0000000204047819 */ /* 0x100fe4000000120f */
[----:B------:R-:W-:Y:S02]  /*26b0*/  ISETP.GT.U32.AND.EX P0, PT, R15, RZ, PT, P0 ;  /* 0x000000ff0f00720c */ /* 0x000fe40003f04100 */
[----:B------:R-:W-:-:S11]  /*26c0*/  SHF.R.U32.HI R15, RZ, 0x2, R15 ;  /* 0x00000002ff0f7819 */ /* 0x000fd6000001160f */
[----:B------:R-:W-:Y:S05]  /*26d0*/  @P0 BRA `(.L_x_11) ;  /* 0xffffffd800c40947 */ /* 0x000fea000383ffff */
.L_x_2:
[----:B------:R-:W-:Y:S05]  /*26e0*/  BSYNC.RECONVERGENT B0 ;  /* 0x0000000000007941 */ /* 0x000fea0003800200 */
.L_x_1:
[----:B------:R-:W1:Y:S01]  /*26f0*/  LDCU.64 UR4, c[0x0][0x388] ;  /* 0x00007100ff0477ac */ /* 0x000e620008000a00 */
[----:B------:R-:W-:Y:S02]  /*2700*/  IMAD.MOV.U32 R12, RZ, RZ, R5 ;  /* 0x000000ffff0c7224 */ /* 0x000fe400078e0005 */
[----:B------:R-:W-:Y:S02]  /*2710*/  IMAD.MOV.U32 R13, RZ, RZ, R2 ;  /* 0x000000ffff0d7224 */ /* 0x000fe400078e0002 */
[----:B------:R-:W-:Y:S02]  /*2720*/  IMAD.MOV.U32 R10, RZ, RZ, R6 ;  /* 0x000000ffff0a7224 */ /* 0x000fe400078e0006 */
[----:B0-----:R-:W-:Y:S02]  /*2730*/  IMAD.MOV.U32 R5, RZ, RZ, RZ ;  /* 0x000000ffff057224 */ /* 0x001fe400078e00ff */
[----:B------:R-:W-:Y:S01]  /*2740*/  IMAD.MOV.U32 R11, RZ, RZ, R3 ;  /* 0x000000ffff0b7224 */ /* 0x000fe200078e0003 */
[----:B-1----:R-:W-:-:S02]  /*2750*/  ULOP3.LUT UR4, UR4, 0xaad26b49, URZ, 0x3c, !UPT ;  /* 0xaad26b4904047892 */ /* 0x002fc4000f8e3cff */
[----:B------:R-:W-:Y:S02]  /*2760*/  ULOP3.LUT UR5, UR5, 0xf7dcefdd, URZ, 0x3c, !UPT ;  /* 0xf7dcefdd05057892 */ /* 0x000fe4000f8e3cff */
[----:B------:R-:W-:-:S04]  /*2770*/  UIMAD UR4, UR4, 0x4182bed5, URZ ;  /* 0x4182bed5040478a4 */ /* 0x000fc8000f8e02ff */
[----:B------:R-:W-:-:S04]  /*2780*/  UIMAD UR4, UR5, -0x658354e5, UR4 ;  /* 0x9a7cab1b050478a4 */ /* 0x000fc8000f8e0204 */
[----:B------:R-:W-:-:S06]  /*2790*/  UIADD3 UR4, UPT, UPT, UR4, 0x7b0fdd, URZ ;  /* 0x007b0fdd04047890 */ /* 0x000fcc000fffe0ff */
[----:B------:R-:W-:Y:S01]  /*27a0*/  IMAD.U32 R3, RZ, RZ, UR4 ;  /* 0x00000004ff037e24 */ /* 0x000fe2000f8e00ff */
[----:B------:R-:W-:-:S06]  /*27b0*/  UMOV UR4, 0x6a788e ;  /* 0x006a788e00047882 */ /* 0x000fcc0000000000 */
.L_x_12:
[----:B------:R-:W-:Y:S01]  /*27c0*/  SHF.R.U32.HI R0, RZ, 0x2, R12 ;  /* 0x00000002ff007819 */ /* 0x000fe2000001160c */
[----:B------:R-:W-:Y:S01]  /*27d0*/  IMAD.SHL.U32 R9, R7, 0x10, RZ ;  /* 0x0000001007097824 */ /* 0x000fe200078e00ff */
[----:B------:R-:W-:Y:S01]  /*27e0*/  SHF.R.U32.HI R4, RZ, 0x2, R13 ;  /* 0x00000002ff047819 */ /* 0x000fe2000001160d */
[----:B------:R-:W-:Y:S01]  /*27f0*/  IMAD.MOV.U32 R15, RZ, RZ, 0x2f800000 ;  /* 0x2f800000ff0f7424 */ /* 0x000fe200078e00ff */
[----:B------:R-:W-:Y:S01]  /*2800*/  LOP3.LUT R0, R0, R12, RZ, 0x3c, !PT ;  /* 0x0000000c00007212 */ /* 0x000fe200078e3cff */
[----:B------:R-:W-:Y:S01]  /*2810*/  IMAD.MOV.U32 R19, RZ, RZ, 0x3dc6b27f ;  /* 0x3dc6b27fff137424 */ /* 0x000fe200078e00ff */
[----:B------:R-:W-:Y:S01]  /*2820*/  LOP3.LUT R4, R4, R13, RZ, 0x3c, !PT ;  /* 0x0000000d04047212 */ /* 0x000fe200078e3cff */
[----:B------:R-:W-:Y:S01]  /*2830*/  UIADD3 UR4, UPT, UPT, UR4, 0x161f14, URZ ;  /* 0x00161f1404047890 */ /* 0x000fe2000fffe0ff */
[----:B------:R-:W-:Y:S01]  /*2840*/  SHF.R.U32.HI R17, RZ, 0x2, R10 ;  /* 0x00000002ff117819 */ /* 0x000fe2000001160a */
[----:B------:R-:W-:Y:S02]  /*2850*/  IMAD.SHL.U32 R2, R0, 0x2, RZ ;  /* 0x0000000200027824 */ /* 0x000fe400078e00ff */
[----:B------:R-:W-:Y:S01]  /*2860*/  IMAD.SHL.U32 R12, R4, 0x2, RZ ;  /* 0x00000002040c7824 */ /* 0x000fe200078e00ff */
[----:B------:R-:W-:Y:S01]  /*2870*/  LOP3.LUT R17, R17, R10, RZ, 0x3c, !PT ;  /* 0x0000000a11117212 */ /* 0x000fe200078e3cff */
[----:B------:R-:W-:Y:S01]  /*2880*/  UISETP.NE.AND UP0, UPT, UR4, 0x1cc69ce, UPT ;  /* 0x01cc69ce0400788c */ /* 0x000fe2000bf05270 */
[----:B------:R-:W-:-:S04]  /*2890*/  LOP3.LUT R2, R0, R2, R9, 0x96, !PT ;  /* 0x0000000200027212 */ /* 0x000fc800078e9609 */
[----:B------:R-:W-:-:S04]  /*28a0*/  LOP3.LUT R2, R2, R7, RZ, 0x3c, !PT ;  /* 0x0000000702027212 */ /* 0x000fc800078e3cff */
[----:B------:R-:W-:Y:S01]  /*28b0*/  IADD3 R0, PT, PT, R3, -0x10974f, R2 ;  /* 0xffef68b103007810 */ /* 0x000fe20007ffe002 */
[----:B------:R-:W-:-:S03]  /*28c0*/  IMAD.SHL.U32 R9, R2, 0x10, RZ ;  /* 0x0000001002097824 */ /* 0x000fc600078e00ff */
[----:B------:R-:W-:Y:S02]  /*28d0*/  I2FP.F32.U32 R0, R0 ;  /* 0x0000000000007245 */ /* 0x000fe40000201000 */
[----:B------:R-:W-:Y:S02]  /*28e0*/  LOP3.LUT R13, R4, R12, R9, 0x96, !PT ;  /* 0x0000000c040d7212 */ /* 0x000fe400078e9609 */
[----:B------:R-:W-:Y:S01]  /*28f0*/  SHF.R.U32.HI R12, RZ, 0x2, R11 ;  /* 0x00000002ff0c7819 */ /* 0x000fe2000001160b */
[----:B------:R-:W-:Y:S01]  /*2900*/  FFMA R6, R0, R15, 1.1641532182693481445e-10 ;  /* 0x2f00000000067423 */ /* 0x000fe2000000000f */
[----:B------:R-:W-:Y:S02]  /*2910*/  LOP3.LUT R0, R13, R2, RZ, 0x3c, !PT ;  /* 0x000000020d007212 */ /* 0x000fe400078e3cff */
[----:B------:R-:W-:Y:S01]  /*2920*/  LOP3.LUT R12, R12, R11, RZ, 0x3c, !PT ;  /* 0x0000000b0c0c7212 */ /* 0x000fe200078e3cff */
[----:B------:R-:W-:Y:S01]  /*2930*/  FADD R9, R6, 1.0000000116860974231e-07 ;  /* 0x33d6bf9506097421 */ /* 0x000fe20000000000 */
[----:B------:R-:W-:Y:S01]  /*2940*/  IADD3 R4, PT, PT, R3, -0xb0f8a, R0 ;  /* 0xfff4f07603047810 */ /* 0x000fe20007ffe000 */
[----:B------:R-:W-:-:S02]  /*2950*/  IMAD.SHL.U32 R13, R0, 0x10, RZ ;  /* 0x00000010000d7824 */ /* 0x000fc400078e00ff */
[C---:B------:R-:W-:Y:S01]  /*2960*/  IMAD.SHL.U32 R14, R12.reuse, 0x2, RZ ;  /* 0x000000020c0e7824 */ /* 0x040fe200078e00ff */
[----:B------:R-:W-:Y:S02]  /*2970*/  FSETP.GEU.AND P0, PT, R9, 1.175494350822287508e-38, PT ;  /* 0x008000000900780b */ /* 0x000fe40003f0e000 */
[----:B------:R-:W-:Y:S02]  /*2980*/  I2FP.F32.U32 R4, R4 ;  /* 0x0000000400047245 */ /* 0x000fe40000201000 */
[----:B------:R-:W-:Y:S01]  /*2990*/  LOP3.LUT R13, R12, R14, R13, 0x96, !PT ;  /* 0x0000000e0c0d7212 */ /* 0x000fe200078e960d */
[----:B------:R-:W-:Y:S02]  /*29a0*/  IMAD.SHL.U32 R14, R17, 0x2, RZ ;  /* 0x00000002110e7824 */ /* 0x000fe400078e00ff */
[----:B------:R-:W-:Y:S01]  /*29b0*/  FFMA R4, R4, R15, 1.1641532182693481445e-10 ;  /* 0x2f00000004047423 */ /* 0x000fe2000000000f */
[----:B------:R-:W-:-:S03]  /*29c0*/  LOP3.LUT R10, R13, R0, RZ, 0x3c, !PT ;  /* 0x000000000d0a7212 */ /* 0x000fc600078e3cff */
[----:B------:R-:W-:Y:S02]  /*29d0*/  FADD R11, R4, 1.0000000116860974231e-07 ;  /* 0x33d6bf95040b7421 */ /* 0x000fe40000000000 */
[----:B------:R-:W-:Y:S01]  /*29e0*/  @!P0 FMUL R9, R9, 8388608 ;  /* 0x4b00000009098820 */ /* 0x000fe20000400000 */
[----:B------:R-:W-:Y:S02]  /*29f0*/  IMAD.SHL.U32 R12, R10, 0x10, RZ ;  /* 0x000000100a0c7824 */ /* 0x000fe400078e00ff */
[----:B------:R-:W-:Y:S01]  /*2a00*/  FSETP.GEU.AND P1, PT, R11, 1.175494350822287508e-38, PT ;  /* 0x008000000b00780b */ /* 0x000fe20003f2e000 */
[----:B------:R-:W-:Y:S02]  /*2a10*/  VIADD R18, R9, 0xc0cafb0d ;  /* 0xc0cafb0d09127836 */ /* 0x000fe40000000000 */
[----:B------:R-:W-:Y:S01]  /*2a20*/  LOP3.LUT R17, R17, R14, R12, 0x96, !PT ;  /* 0x0000000e11117212 */ /* 0x000fe200078e960c */
[----:B------:R-:W-:Y:S01]  /*2a30*/  IMAD.MOV.U32 R12, RZ, RZ, R7 ;  /* 0x000000ffff0c7224 */ /* 0x000fe200078e0007 */
[----:B------:R-:W-:-:S02]  /*2a40*/  IADD3 R14, PT, PT, R3, -0x587c5, R10 ;  /* 0xfffa783b030e7810 */ /* 0x000fc40007ffe00a */
[----:B------:R-:W-:Y:S02]  /*2a50*/  LOP3.LUT R18, R18, 0xff800000, RZ, 0xc0, !PT ;  /* 0xff80000012127812 */ /* 0x000fe400078ec0ff */
[----:B------:R-:W-:Y:S02]  /*2a60*/  LOP3.LUT R7, R17, R10, RZ, 0x3c, !PT ;  /* 0x0000000a11077212 */ /* 0x000fe400078e3cff */
[----:B------:R-:W-:Y:S01]  /*2a70*/  I2FP.F32.U32 R14, R14 ;  /* 0x0000000e000e7245 */ /* 0x000fe20000201000 */
[----:B------:R-:W-:Y:S02]  /*2a80*/  IMAD.IADD R24, R9, 0x1, -R18 ;  /* 0x0000000109187824 */ /* 0x000fe400078e0a12 */
[----:B------:R-:W-:Y:S01]  /*2a90*/  @!P1 FMUL R11, R11, 8388608 ;  /* 0x4b0000000b0b9820 */ /* 0x000fe20000400000 */
[----:B------:R-:W-:Y:S01]  /*2aa0*/  IMAD.IADD R16, R7, 0x1, R3 ;  /* 0x0000000107107824 */ /* 0x000fe200078e0203 */
[----:B------:R-:W-:Y:S01]  /*2ab0*/  I2FP.F32.S32 R18, R18 ;  /* 0x0000001200127245 */ /* 0x000fe20000201400 */
[----:B------:R-:W-:Y:S01]  /*2ac0*/  FADD R24, R24, -1 ;  /* 0xbf80000018187421 */ /* 0x000fe20000000000 */
[C---:B------:R-:W-:Y:S01]  /*2ad0*/  VIADD R20, R11.reuse, 0xc0cafb0d ;  /* 0xc0cafb0d0b147836 */ /* 0x040fe20000000000 */
[----:B------:R-:W-:Y:S01]  /*2ae0*/  FSETP.NEU.AND P4, PT, R11, RZ, PT ;  /* 0x000000ff0b00720b */ /* 0x000fe20003f8d000 */
[----:B------:R-:W-:-:S02]  /*2af0*/  VIADD R3, R3, 0x161f14 ;  /* 0x00161f1403037836 */ /* 0x000fc40000000000 */
[----:B------:R-:W-:Y:S01]  /*2b00*/  FFMA R13, R24, R19, -0.16845393180847167969 ;  /* 0xbe2c7f30180d7423 */ /* 0x000fe20000000013 */
[----:B------:R-:W-:Y:S02]  /*2b10*/  I2FP.F32.U32 R16, R16 ;  /* 0x0000001000107245 */ /* 0x000fe40000201000 */
[----:B------:R-:W-:Y:S01]  /*2b20*/  LOP3.LUT R20, R20, 0xff800000, RZ, 0xc0, !PT ;  /* 0xff80000014147812 */ /* 0x000fe200078ec0ff */
[----:B------:R-:W-:-:S04]  /*2b30*/  FFMA R13, R24, R13, 0.1716887056827545166 ;  /* 0x3e2fcf2a180d7423 */ /* 0x000fc8000000000d */
[C---:B------:R-:W-:Y:S01]  /*2b40*/  FFMA R13, R24.reuse, R13, -0.17900948226451873779 ;  /* 0xbe374e43180d7423 */ /* 0x040fe2000000000d */
[----:B------:R-:W-:Y:S01]  /*2b50*/  IMAD.IADD R22, R11, 0x1, -R20 ;  /* 0x000000010b167824 */ /* 0x000fe200078e0a14 */
[----:B------:R-:W-:Y:S02]  /*2b60*/  I2FP.F32.S32 R20, R20 ;  /* 0x0000001400147245 */ /* 0x000fe40000201400 */
[----:B------:R-:W-:Y:S01]  /*2b70*/  FFMA R17, R24, R13, 0.20512372255325317383 ;  /* 0x3e520bf418117423 */ /* 0x000fe2000000000d */
[----:B------:R-:W-:Y:S01]  /*2b80*/  FADD R22, R22, -1 ;  /* 0xbf80000016167421 */ /* 0x000fe20000000000 */
[-C--:B------:R-:W-:Y:S01]  /*2b90*/  FFMA R13, R14, R15.reuse, 1.1641532182693481445e-10 ;  /* 0x2f0000000e0d7423 */ /* 0x080fe2000000000f */
[----:B------:R-:W-:Y:S01]  /*2ba0*/  FFMA R15, R16, R15, 1.1641532182693481445e-10 ;  /* 0x2f000000100f7423 */ /* 0x000fe2000000000f */
[----:B------:R-:W-:Y:S01]  /*2bb0*/  FFMA R17, R24, R17, -0.24046532809734344482 ;  /* 0xbe763c8b18117423 */ /* 0x000fe20000000011 */
[----:B------:R-:W-:Y:S01]  /*2bc0*/  FFMA R21, R22, R19, -0.16845393180847167969 ;  /* 0xbe2c7f3016157423 */ /* 0x000fe20000000013 */
[----:B------:R-:W-:Y:S01]  /*2bd0*/  FADD R14, R13, 1.0000000116860974231e-07 ;  /* 0x33d6bf950d0e7421 */ /* 0x000fe20000000000 */
[----:B------:R-:W-:Y:S01]  /*2be0*/  FADD R16, R15, 1.0000000116860974231e-07 ;  /* 0x33d6bf950f107421 */ /* 0x000fe20000000000 */
[----:B------:R-:W-:Y:S01]  /*2bf0*/  FFMA R17, R24, R17, 0.28857114911079406738 ;  /* 0x3e93bf9918117423 */ /* 0x000fe20000000011 */
[----:B------:R-:W-:-:S02]  /*2c00*/  FFMA R21, R22, R21, 0.1716887056827545166 ;  /* 0x3e2fcf2a16157423 */ /* 0x000fc40000000015 */
[----:B------:R-:W-:Y:S01]  /*2c10*/  FSETP.GEU.AND P2, PT, R14, 1.175494350822287508e-38, PT ;  /* 0x008000000e00780b */ /* 0x000fe20003f4e000 */
[----:B------:R-:W-:Y:S01]  /*2c20*/  FFMA R17, R24, R17, -0.36067417263984680176 ;  /* 0xbeb8aa4918117423 */ /* 0x000fe20000000011 */
[----:B------:R-:W-:Y:S01]  /*2c30*/  FFMA R21, R22, R21, -0.17900948226451873779 ;  /* 0xbe374e4316157423 */ /* 0x000fe20000000015 */
[----:B------:R-:W-:Y:S02]  /*2c40*/  FSETP.GEU.AND P3, PT, R16, 1.175494350822287508e-38, PT ;  /* 0x008000001000780b */ /* 0x000fe40003f6e000 */
[----:B------:R-:W-:Y:S01]  /*2c50*/  FFMA R17, R24, R17, 0.48089820146560668945 ;  /* 0x3ef6384a18117423 */ /* 0x000fe20000000011 */
[----:B------:R-:W-:-:S03]  /*2c60*/  FFMA R23, R22, R21, 0.20512372255325317383 ;  /* 0x3e520bf416177423 */ /* 0x000fc60000000015 */
[----:B------:R-:W-:Y:S01]  /*2c70*/  FFMA R21, R24, R17, -0.72134751081466674805 ;  /* 0xbf38aa3b18157423 */ /* 0x000fe20000000011 */
[----:B------:R-:W-:Y:S01]  /*2c80*/  FFMA R23, R22, R23, -0.24046532809734344482 ;  /* 0xbe763c8b16177423 */ /* 0x000fe20000000017 */
[----:B------:R-:W-:Y:S02]  /*2c90*/  FSEL R17, RZ, -23, P0 ;  /* 0xc1b80000ff117808 */ /* 0x000fe40000000000 */
[----:B------:R-:W-:Y:S01]  /*2ca0*/  FMUL R21, R24, R21 ;  /* 0x0000001518157220 */ /* 0x000fe20000400000 */
[----:B------:R-:W-:Y:S01]  /*2cb0*/  FFMA R23, R22, R23, 0.28857114911079406738 ;  /* 0x3e93bf9916177423 */ /* 0x000fe20000000017 */
[----:B------:R-:W-:Y:S01]  /*2cc0*/  @!P2 FMUL R14, R14, 8388608 ;  /* 0x4b0000000e0ea820 */ /* 0x000fe20000400000 */
[----:B------:R-:W-:Y:S01]  /*2cd0*/  FFMA R17, R18, 1.1920928955078125e-07, R17 ;  /* 0x3400000012117823 */ /* 0x000fe20000000011 */
[----:B------:R-:W-:Y:S01]  /*2ce0*/  FMUL R21, R24, R21 ;  /* 0x0000001518157220 */ /* 0x000fe20000400000 */
[----:B------:R-:W-:Y:S01]  /*2cf0*/  FFMA R23, R22, R23, -0.36067417263984680176 ;  /* 0xbeb8aa4916177423 */ /* 0x000fe20000000017 */
[----:B------:R-:W-:Y:S01]  /*2d00*/  @!P3 FMUL R16, R16, 8388608 ;  /* 0x4b0000001010b820 */ /* 0x000fe20000400000 */
[----:B------:R-:W-:Y:S01]  /*2d10*/  ISETP.GT.U32.AND P0, PT, R9, 0x7f7fffff, PT ;  /* 0x7f7fffff0900780c */ /* 0x000fe20003f04070 */
[----:B------:R-:W-:Y:S01]  /*2d20*/  FFMA R24, R24, 1.4426950216293334961, R21 ;  /* 0x3fb8aa3b18187823 */ /* 0x000fe20000000015 */
[----:B------:R-:W-:-:S02]  /*2d30*/  VIADD R21, R14, 0xc0cafb0d ;  /* 0xc0cafb0d0e157836 */ /* 0x000fc40000000000 */
[----:B------:R-:W-:Y:S01]  /*2d40*/  FFMA R23, R22, R23, 0.48089820146560668945 ;  /* 0x3ef6384a16177423 */ /* 0x000fe20000000017 */
[----:B------:R-:W-:Y:S01]  /*2d50*/  FADD R17, R17, R24 ;  /* 0x0000001811117221 */ /* 0x000fe20000000000 */
[----:B------:R-:W-:Y:S02]  /*2d60*/  VIADD R24, R16, 0xc0cafb0d ;  /* 0xc0cafb0d10187836 */ /* 0x000fe40000000000 */
[----:B------:R-:W-:Y:S01]  /*2d70*/  FFMA R23, R22, R23, -0.72134751081466674805 ;  /* 0xbf38aa3b16177423 */ /* 0x000fe20000000017 */
[----:B------:R-:W-:-:S03]  /*2d80*/  LOP3.LUT R21, R21, 0xff800000, RZ, 0xc0, !PT ;  /* 0xff80000015157812 */ /* 0x000fc600078ec0ff */
[----:B------:R-:W-:Y:S01]  /*2d90*/  FMUL R25, R22, R23 ;  /* 0x0000001716197220 */ /* 0x000fe20000400000 */
[----:B------:R-:W-:Y:S01]  /*2da0*/  LOP3.LUT R23, R24, 0xff800000, RZ, 0xc0, !PT ;  /* 0xff80000018177812 */ /* 0x000fe200078ec0ff */
[----:B------:R-:W-:Y:S02]  /*2db0*/  IMAD.IADD R18, R14, 0x1, -R21 ;  /* 0x000000010e127824 */ /* 0x000fe400078e0a15 */
[----:B------:R-:W-:Y:S02]  /*2dc0*/  FMUL R25, R22, R25 ;  /* 0x0000001916197220 */ /* 0x000fe40000400000 */
[----:B------:R-:W-:Y:S01]  /*2dd0*/  FADD R18, R18, -1 ;  /* 0xbf80000012127421 */ /* 0x000fe20000000000 */
[----:B------:R-:W-:Y:S02]  /*2de0*/  IMAD.IADD R26, R16, 0x1, -R23 ;  /* 0x00000001101a7824 */ /* 0x000fe400078e0a17 */
[----:B------:R-:W-:Y:S01]  /*2df0*/  FFMA R24, R22, 1.4426950216293334961, R25 ;  /* 0x3fb8aa3b16187823 */ /* 0x000fe20000000019 */
[----:B------:R-:W-:Y:S01]  /*2e00*/  FFMA R25, R18, R19, -0.16845393180847167969 ;  /* 0xbe2c7f3012197423 */ /* 0x000fe20000000013 */
[----:B------:R-:W-:-:S03]  /*2e10*/  FADD R22, R26, -1 ;  /* 0xbf8000001a167421 */ /* 0x000fc60000000000 */
[----:B------:R-:W-:Y:S01]  /*2e20*/  FFMA R25, R18, R25, 0.1716887056827545166 ;  /* 0x3e2fcf2a12197423 */ /* 0x000fe20000000019 */
[----:B------:R-:W-:Y:S01]  /*2e30*/  FFMA R27, R22, R19, -0.16845393180847167969 ;  /* 0xbe2c7f30161b7423 */ /* 0x000fe20000000013 */
[----:B------:R-:W-:Y:S02]  /*2e40*/  FSEL R19, RZ, -23, P1 ;  /* 0xc1b80000ff137808 */ /* 0x000fe40000800000 */
[----:B------:R-:W-:Y:S01]  /*2e50*/  FFMA R25, R18, R25, -0.17900948226451873779 ;  /* 0xbe374e4312197423 */ /* 0x000fe20000000019 */
[----:B------:R-:W-:Y:S01]  /*2e60*/  FFMA R27, R22, R27, 0.1716887056827545166 ;  /* 0x3e2fcf2a161b7423 */ /* 0x000fe2000000001b */
[----:B------:R-:W-:Y:S01]  /*2e70*/  ISETP.GT.U32.AND P1, PT, R11, 0x7f7fffff, PT ;  /* 0x7f7fffff0b00780c */ /* 0x000fe20003f24070 */
[----:B------:R-:W-:Y:S01]  /*2e80*/  FFMA R19, R20, 1.1920928955078125e-07, R19 ;  /* 0x3400000014137823 */ /* 0x000fe20000000013 */
[----:B------:R-:W-:Y:S01]  /*2e90*/  FFMA R25, R18, R25, 0.20512372255325317383 ;  /* 0x3e520bf412197423 */ /* 0x000fe20000000019 */
[----:B------:R-:W-:Y:S01]  /*2ea0*/  FFMA R27, R22, R27, -0.17900948226451873779 ;  /* 0xbe374e43161b7423 */ /* 0x000fe2000000001b */
[----:B------:R-:W-:Y:S01]  /*2eb0*/  I2FP.F32.S32 R20, R21 ;  /* 0x0000001500147245 */ /* 0x000fe20000201400 */
[----:B------:R-:W-:Y:S01]  /*2ec0*/  FADD R24, R19, R24 ;  /* 0x0000001813187221 */ /* 0x000fe20000000000 */
[----:B------:R-:W-:Y:S01]  /*2ed0*/  FFMA R25, R18, R25, -0.24046532809734344482 ;  /* 0xbe763c8b12197423 */ /* 0x000fe20000000019 */
[----:B------:R-:W-:Y:S01]  /*2ee0*/  FFMA R27, R22, R27, 0.20512372255325317383 ;  /* 0x3e520bf4161b7423 */ /* 0x000fe2000000001b */
[----:B------:R-:W-:-:S02]  /*2ef0*/  FSEL R19, RZ, -23, P2 ;  /* 0xc1b80000ff137808 */ /* 0x000fc40001000000 */
[----:B------:R-:W-:Y:S01]  /*2f00*/  FFMA R25, R18, R25, 0.28857114911079406738 ;  /* 0x3e93bf9912197423 */ /* 0x000fe20000000019 */
[----:B------:R-:W-:Y:S01]  /*2f10*/  FFMA R27, R22, R27, -0.24046532809734344482 ;  /* 0xbe763c8b161b7423 */ /* 0x000fe2000000001b */
[----:B------:R-:W-:Y:S01]  /*2f20*/  FSEL R21, RZ, -23, P3 ;  /* 0xc1b80000ff157808 */ /* 0x000fe20001800000 */
[----:B------:R-:W-:Y:S01]  /*2f30*/  FFMA R19, R20, 1.1920928955078125e-07, R19 ;  /* 0x3400000014137823 */ /* 0x000fe20000000013 */
[----:B------:R-:W-:Y:S01]  /*2f40*/  FFMA R25, R18, R25, -0.36067417263984680176 ;  /* 0xbeb8aa4912197423 */ /* 0x000fe20000000019 */
[----:B------:R-:W-:Y:S01]  /*2f50*/  FFMA R27, R22, R27, 0.28857114911079406738 ;  /* 0x3e93bf99161b7423 */ /* 0x000fe2000000001b */
[----:B------:R-:W-:Y:S02]  /*2f60*/  I2FP.F32.S32 R20, R23 ;  /* 0x0000001700147245 */ /* 0x000fe40000201400 */
[----:B------:R-:W-:Y:S01]  /*2f70*/  FFMA R25, R18, R25, 0.48089820146560668945 ;  /* 0x3ef6384a12197423 */ /* 0x000fe20000000019 */
[----:B------:R-:W-:Y:S01]  /*2f80*/  FFMA R27, R22, R27, -0.36067417263984680176 ;  /* 0xbeb8aa49161b7423 */ /* 0x000fe2000000001b */
[----:B------:R-:W-:Y:S01]  /*2f90*/  ISETP.GT.U32.AND P2, PT, R14, 0x7f7fffff, PT ;  /* 0x7f7fffff0e00780c */ /* 0x000fe20003f44070 */
[----:B------:R-:W-:Y:S01]  /*2fa0*/  FFMA R21, R20, 1.1920928955078125e-07, R21 ;  /* 0x3400000014157823 */ /* 0x000fe20000000015 */
[----:B------:R-:W-:Y:S01]  /*2fb0*/  FFMA R25, R18, R25, -0.72134751081466674805 ;  /* 0xbf38aa3b12197423 */ /* 0x000fe20000000019 */
[----:B------:R-:W-:Y:S01]  /*2fc0*/  FFMA R27, R22, R27, 0.48089820146560668945 ;  /* 0x3ef6384a161b7423 */ /* 0x000fe2000000001b */
[----:B------:R-:W-:Y:S01]  /*2fd0*/  IMAD.MOV.U32 R20, RZ, RZ, 0x7f800000 ;  /* 0x7f800000ff147424 */ /* 0x000fe200078e00ff */
[C---:B------:R-:W-:Y:S01]  /*2fe0*/  FSETP.NEU.AND P3, PT, R9.reuse, RZ, PT ;  /* 0x000000ff0900720b */ /* 0x040fe20003f6d000 */
[----:B------:R-:W-:Y:S01]  /*2ff0*/  FMUL R25, R18, R25 ;  /* 0x0000001912197220 */ /* 0x000fe20000400000 */
[----:B------:R-:W-:Y:S01]  /*3000*/  FFMA R27, R22, R27, -0.72134751081466674805 ;  /* 0xbf38aa3b161b7423 */ /* 0x000fe2000000001b */
[-C--:B------:R-:W-:Y:S01]  /*3010*/  @P0 FFMA R17, R9, R20.reuse, +INF ;  /* 0x7f80000009110423 */ /* 0x080fe20000000014 */
[----:B------:R-:W-:Y:S01]  /*3020*/  ISETP.GT.U32.AND P0, PT, R16, 0x7f7fffff, PT ;  /* 0x7f7fffff1000780c */ /* 0x000fe20003f04070 */
[----:B------:R-:W-:Y:S01]  /*3030*/  FMUL R25, R18, R25 ;  /* 0x0000001912197220 */ /* 0x000fe20000400000 */
[----:B------:R-:W-:Y:S01]  /*3040*/  FMUL R27, R22, R27 ;  /* 0x0000001b161b7220 */ /* 0x000fe20000400000 */
[----:B------:R-:W-:Y:S01]  /*3050*/  @P1 FFMA R24, R11, R20, +INF ;  /* 0x7f8000000b181423 */ /* 0x000fe20000000014 */
[----:B------:R-:W-:Y:S01]  /*3060*/  FSEL R17, R17, -INF , P3 ;  /* 0xff80000011117808 */ /* 0x000fe20001800000 */
[----:B------:R-:W-:Y:S01]  /*3070*/  FFMA R18, R18, 1.4426950216293334961, R25 ;  /* 0x3fb8aa3b12127823 */ /* 0x000fe20000000019 */
[----:B------:R-:W-:Y:S01]  /*3080*/  FMUL R27, R22, R27 ;  /* 0x0000001b161b7220 */ /* 0x000fe20000400000 */
[----:B------:R-:W-:Y:S01]  /*3090*/  FSETP.NEU.AND P1, PT, R14, RZ, PT ;  /* 0x000000ff0e00720b */ /* 0x000fe20003f2d000 */
[----:B------:R-:W-:-:S02]  /*30a0*/  IMAD.MOV.U32 R11, RZ, RZ, R0 ;  /* 0x000000ffff0b7224 */ /* 0x000fc400078e0000 */
[----:B------:R-:W-:Y:S01]  /*30b0*/  FADD R18, R19, R18 ;  /* 0x0000001213127221 */ /* 0x000fe20000000000 */
[----:B------:R-:W-:Y:S01]  /*30c0*/  FFMA R22, R22, 1.4426950216293334961, R27 ;  /* 0x3fb8aa3b16167823 */ /* 0x000fe2000000001b */
[-C--:B------:R-:W-:Y:S01]  /*30d0*/  @P2 FFMA R18, R14, R20.reuse, +INF ;  /* 0x7f8000000e122423 */ /* 0x080fe20000000014 */
[----:B------:R-:W-:Y:S01]  /*30e0*/  FSEL R24, R24, -INF , P4 ;  /* 0xff80000018187808 */ /* 0x000fe20002000000 */
[----:B------:R-:W-:Y:S01]  /*30f0*/  FFMA R17, -R6, R17, R5 ;  /* 0x0000001106117223 */ /* 0x000fe20000000105 */
[----:B------:R-:W-:Y:S01]  /*3100*/  FADD R21, R21, R22 ;  /* 0x0000001615157221 */ /* 0x000fe20000000000 */
[C---:B------:R-:W-:Y:S01]  /*3110*/  @P0 FFMA R21, R16.reuse, R20, +INF ;  /* 0x7f80000010150423 */ /* 0x040fe20000000014 */
[----:B------:R-:W-:Y:S01]  /*3120*/  FSETP.NEU.AND P2, PT, R16, RZ, PT ;  /* 0x000000ff1000720b */ /* 0x000fe20003f4d000 */
[----:B------:R-:W-:Y:S01]  /*3130*/  FFMA R24, -R4, R24, R17 ;  /* 0x0000001804187223 */ /* 0x000fe20000000111 */
[----:B------:R-:W-:Y:S02]  /*3140*/  FSEL R18, R18, -INF , P1 ;  /* 0xff80000012127808 */ /* 0x000fe40000800000 */
[----:B------:R-:W-:-:S03]  /*3150*/  FSEL R21, R21, -INF , P2 ;  /* 0xff80000015157808 */ /* 0x000fc60001000000 */
[----:B------:R-:W-:Y:S01]  /*3160*/  FFMA R18, -R13, R18, R24 ;  /* 0x000000120d127223 */ /* 0x000fe20000000118 */
[----:B------:R-:W-:-:S03]  /*3170*/  IMAD.MOV.U32 R13, RZ, RZ, R2 ;  /* 0x000000ffff0d7224 */ /* 0x000fc600078e0002 */
[----:B------:R-:W-:Y:S01]  /*3180*/  FFMA R5, -R15, R21, R18 ;  /* 0x000000150f057223 */ /* 0x000fe20000000112 */
[----:B------:R-:W-:Y:S06]  /*3190*/  BRA.U UP0, `(.L_x_12) ;  /* 0xfffffff500887547 */ /* 0x000fec000b83ffff */
[----:B------:R-:W0:Y:S01]  /*31a0*/  LDCU.64 UR4, c[0x0][0x380] ;  /* 0x00007000ff0477ac */ /* 0x000e220008000a00 */
[----:B------:R-:W-:Y:S01]  /*31b0*/  SHF.R.S32.HI R3, RZ, 0x1f, R8 ;  /* 0x0000001fff037819 */ /* 0x000fe20000011408 */
[----:B------:R-:W-:Y:S01]  /*31c0*/  FMUL R5, R5, 0.015625 ;  /* 0x3c80000005057820 */ /* 0x000fe20000400000 */
[----:B0-----:R-:W-:-:S04]  /*31d0*/  LEA R2, P0, R8, UR4, 0x2 ;  /* 0x0000000408027c11 */ /* 0x001fc8000f8010ff */
[----:B------:R-:W-:-:S05]  /*31e0*/  LEA.HI.X R3, R8, UR5, R3, 0x2, P0 ;  /* 0x0000000508037c11 */ /* 0x000fca00080f1403 */
[----:B------:R-:W-:Y:S01]  /*31f0*/  STG.E desc[UR6][R2.64], R5 ;  /* 0x0000000502007986 */ /* 0x000fe2000c101906 */
[----:B------:R-:W-:Y:S05]  /*3200*/  EXIT ;  /* 0x000000000000794d */ /* 0x000fea0003800000 */
.L_x_13:
        /* <DEDUP_REMOVED lines=15> */
.L_x_16:


//--------------------- .text.schnorr_batch_verify --------------------------
	.section	.text.schnorr_batch_verify,"ax",@progbits
	.align	128
        .global         schnorr_batch_verify
        .type           schnorr_batch_verify,@function
        .size           schnorr_batch_verify,(.L_x_17 - schnorr_batch_verify)
        .other          schnorr_batch_verify,@"STO_CUDA_ENTRY STV_DEFAULT"
schnorr_batch_verify:
.text.schnorr_batch_verify:
        /* <DEDUP_REMOVED lines=9> */
[----:B------:R-:W-:Y:S01]  /*0090*/  SHF.R.S32.HI R9, RZ, 0x1f, R8 ;  /* 0x0000001fff097819 */ /* 0x000fe20000011408 */
[----:B------:R-:W1:Y:S01]  /*00a0*/  LDCU.128 UR8, c[0x0][0x390] ;  /* 0x00007200ff0877ac */ /* 0x000e620008000c00 */
[----:B------:R-:W2:Y:S01]  /*00b0*/  LDCU.64 UR4, c[0x0][0x358] ;  /* 0x00006b00ff0477ac */ /* 0x000ea20008000a00 */
[C---:B0-----:R-:W-:Y:S02]  /*00c0*/  IADD3 R4, P1, PT, R8.reuse, UR14, RZ ;  /* 0x0000000e08047c10 */ /* 0x041fe4000ff3e0ff */
[C---:B------:R-:W-:Y:S02]  /*00d0*/  IADD3 R6, P2, PT, R8.reuse, UR12, RZ ;  /* 0x0000000c08067c10 */ /* 0x040fe4000ff5e0ff */
[----:B-1----:R-:W-:Y:S02]  /*00e0*/  IADD3 R2, P0, PT, R8, UR8, RZ ;  /* 0x0000000808027c10 */ /* 0x002fe4000ff1e0ff */
[----:B------:R-:W-:-:S02]  /*00f0*/  IADD3.X R5, PT, PT, R9, UR15, RZ, P1, !PT ;  /* 0x0000000f09057c10 */ /* 0x000fc40008ffe4ff */
[C---:B------:R-:W-:Y:S02]  /*0100*/  IADD3.X R3, PT, PT, R9.reuse, UR9, RZ, P0, !PT ;  /* 0x0000000909037c10 */ /* 0x040fe400087fe4ff */
[----:B------:R-:W-:Y:S02]  /*0110*/  IADD3.X R7, PT, PT, R9, UR13, RZ, P2, !PT ;  /* 0x0000000d09077c10 */ /* 0x000fe400097fe4ff */
[----:B--2---:R-:W2:Y:S04]  /*0120*/  LDG.E.U8 R5, desc[UR4][R4.64] ;  /* 0x0000000404057981 */ /* 0x004ea8000c1e1100 */
[----:B------:R-:W2:Y:S04]  /*0130*/  LDG.E.U8 R2, desc[UR4][R2.64] ;  /* 0x0000000402027981 */ /* 0x000ea8000c1e1100 */
[----:B------:R-:W2:Y:S01]  /*0140*/  LDG.E.U8 R6, desc[UR4][R6.64] ;  /* 0x0000000406067981 */ /* 0x000ea2000c1e1100 */
[----:B------:R-:W-:-:S04]  /*0150*/  IADD3 R8, P0, PT, R8, UR10, RZ ;  /* 0x0000000a08087c10 */ /* 0x000fc8000ff1e0ff */
[----:B------:R-:W-:Y:S02]  /*0160*/  IADD3.X R9, PT, PT, R9, UR11, RZ, P0, !PT ;  /* 0x0000000b09097c10 */ /* 0x000fe400087fe4ff */
[----:B--2---:R-:W-:-:S04]  /*0170*/  LOP3.LUT R0, R6, R5, R2, 0x96, !PT ;  /* 0x0000000506007212 */ /* 0x004fc800078e9602 */
[----:B------:R-:W-:-:S05]  /*0180*/  LOP3.LUT R11, R0, 0x1, RZ, 0xc, !PT ;  /* 0x00000001000b7812 */ /* 0x000fca00078e0cff */
[----:B------:R-:W-:Y:S01]  /*0190*/  STG.E.U8 desc[UR4][R8.64], R11 ;  /* 0x0000000b08007986 */ /* 0x000fe2000c101104 */
[----:B------:R-:W-:Y:S05]  /*01a0*/  EXIT ;  /* 0x000000000000794d */ /* 0x000fea0003800000 */
.L_x_14:
        /* <DEDUP_REMOVED lines=13> */
.L_x_17:


//--------------------- .nv.global.init           --------------------------
	.section	.nv.global.init,"aw",@progbits
	.align	4
.nv.global.init:
	.type		mrg32k3aM1SubSeq,@object
	.size		mrg32k3aM1SubSeq,(mrg32k3aM2SubSeq - mrg32k3aM1SubSeq)
mrg32k3aM1SubSeq:
        /*0000*/ 	.byte	0x0b, 0xcc, 0xee, 0x04, 0x73, 0x29, 0x8b, 0x6f, 0xf6, 0x53, 0x03, 0xf6, 0x23, 0xf6, 0xea, 0xda
        /* <DEDUP_REMOVED lines=125> */
	.type		mrg32k3aM2SubSeq,@object
	.size		mrg32k3aM2SubSeq,(mrg32k3aM1 - mrg32k3aM2SubSeq)
mrg32k3aM2SubSeq:
        /* <DEDUP_REMOVED lines=126> */
	.type		mrg32k3aM1,@object
	.size		mrg32k3aM1,(mrg32k3aM1Seq - mrg32k3aM1)
mrg32k3aM1:
        /* <DEDUP_REMOVED lines=144> */
	.type		mrg32k3aM1Seq,@object
	.size		mrg32k3aM1Seq,(mrg32k3aM2 - mrg32k3aM1Seq)
mrg32k3aM1Seq:
        /* <DEDUP_REMOVED lines=144> */
	.type		mrg32k3aM2,@object
	.size		mrg32k3aM2,(mrg32k3aM2Seq - mrg32k3aM2)
mrg32k3aM2:
        /* <DEDUP_REMOVED lines=144> */
	.type		mrg32k3aM2Seq,@object
	.size		mrg32k3aM2Seq,(precalc_xorwow_matrix - mrg32k3aM2Seq)
mrg32k3aM2Seq:
        /* <DEDUP_REMOVED lines=144> */
	.type		precalc_xorwow_matrix,@object
	.size		precalc_xorwow_matrix,(precalc_xorwow_offset_matrix - precalc_xorwow_matrix)
precalc_xorwow_matrix:
        /* <DEDUP_REMOVED lines=6400> */
	.type		precalc_xorwow_offset_matrix,@object
	.size		precalc_xorwow_offset_matrix,(.L_1 - precalc_xorwow_offset_matrix)
precalc_xorwow_offset_matrix:
        /* <DEDUP_REMOVED lines=6400> */
.L_1:


//--------------------- .nv.shared.reserved.0     --------------------------
	.section	.nv.shared.reserved.0,"aw",@nobits
	.weak		__nv_reservedSMEM_offset_0_alias
	.size		__nv_reservedSMEM_offset_0_alias, 0, 64
	.other		__nv_reservedSMEM_offset_0_alias,@"STO_CUDA_RESERVED_SHARED STV_DEFAULT"
__nv_reservedSMEM_offset_0_alias:
	.zero		0
	.zero		64


//--------------------- .nv.constant0.hash_kernel --------------------------
	.section	.nv.constant0.hash_kernel,"a",@progbits
	.sectionflags	@""
	.align	4
.nv.constant0.hash_kernel:
	.zero		916


//--------------------- .nv.constant0.entropy_score_kernel --------------------------
	.section	.nv.constant0.entropy_score_kernel,"a",@progbits
	.sectionflags	@""
	.align	4
.nv.constant0.entropy_score_kernel:
	.zero		916


//--------------------- .nv.constant0.schnorr_batch_verify --------------------------
	.section	.nv.constant0.schnorr_batch_verify,"a",@progbits
	.sectionflags	@""
	.align	4
.nv.constant0.schnorr_batch_verify:
	.zero		932


//--------------------- SYMBOLS --------------------------

	.type		.nv.reservedSmem.offset0,@object
	.size		.nv.reservedSmem.offset0,0x4
